//
// Generated by NVIDIA NVVM Compiler
//
// Compiler Build ID: CL-36424714
// Cuda compilation tools, release 13.0, V13.0.88
// Based on NVVM 20.0.0
//

.version 9.0
.target sm_100
.address_size 64

	// .globl	_Z10merge_scanPcPiS0_S0_S0_i
.const .align 4 .b8 d_D[4096];
.const .align 1 .b8 d_E[1024];
// _ZZ10merge_scanPcPiS0_S0_S0_iE12temp_storage has been demoted
// _ZZ10merge_scanPcPiS0_S0_S0_iE13temp_storage2 has been demoted
// _ZZ10merge_scanPcPiS0_S0_S0_iE10prev_value has been demoted
// _ZZ10merge_scanPcPiS0_S0_S0_iE8prev_sum has been demoted
// _ZZ10merge_scanPcPiS0_S0_S0_iE8line_num has been demoted
.global .align 1 .b8 _ZN34_INTERNAL_ab46f90d_4_k_cu_f72b60a24cuda3std3__45__cpo5beginE[1];
.global .align 1 .b8 _ZN34_INTERNAL_ab46f90d_4_k_cu_f72b60a24cuda3std3__45__cpo3endE[1];
.global .align 1 .b8 _ZN34_INTERNAL_ab46f90d_4_k_cu_f72b60a24cuda3std3__45__cpo6cbeginE[1];
.global .align 1 .b8 _ZN34_INTERNAL_ab46f90d_4_k_cu_f72b60a24cuda3std3__45__cpo4cendE[1];
.global .align 1 .b8 _ZN34_INTERNAL_ab46f90d_4_k_cu_f72b60a24cuda3std3__45__cpo6rbeginE[1];
.global .align 1 .b8 _ZN34_INTERNAL_ab46f90d_4_k_cu_f72b60a24cuda3std3__45__cpo4rendE[1];
.global .align 1 .b8 _ZN34_INTERNAL_ab46f90d_4_k_cu_f72b60a24cuda3std3__45__cpo7crbeginE[1];
.global .align 1 .b8 _ZN34_INTERNAL_ab46f90d_4_k_cu_f72b60a24cuda3std3__45__cpo5crendE[1];
.global .align 1 .b8 _ZN34_INTERNAL_ab46f90d_4_k_cu_f72b60a24cuda3std3__436_GLOBAL__N__ab46f90d_4_k_cu_f72b60a26ignoreE[1];
.global .align 1 .b8 _ZN34_INTERNAL_ab46f90d_4_k_cu_f72b60a24cuda3std3__419piecewise_constructE[1];
.global .align 1 .b8 _ZN34_INTERNAL_ab46f90d_4_k_cu_f72b60a24cuda3std3__48in_placeE[1];
.global .align 1 .b8 _ZN34_INTERNAL_ab46f90d_4_k_cu_f72b60a24cuda3std3__420unreachable_sentinelE[1];
.global .align 1 .b8 _ZN34_INTERNAL_ab46f90d_4_k_cu_f72b60a24cuda3std3__47nulloptE[1];
.global .align 1 .b8 _ZN34_INTERNAL_ab46f90d_4_k_cu_f72b60a24cuda3std3__48unexpectE[1];
.global .align 1 .b8 _ZN34_INTERNAL_ab46f90d_4_k_cu_f72b60a24cuda3std6ranges3__45__cpo4swapE[1];
.global .align 1 .b8 _ZN34_INTERNAL_ab46f90d_4_k_cu_f72b60a24cuda3std6ranges3__45__cpo9iter_moveE[1];
.global .align 1 .b8 _ZN34_INTERNAL_ab46f90d_4_k_cu_f72b60a24cuda3std6ranges3__45__cpo5beginE[1];
.global .align 1 .b8 _ZN34_INTERNAL_ab46f90d_4_k_cu_f72b60a24cuda3std6ranges3__45__cpo3endE[1];
.global .align 1 .b8 _ZN34_INTERNAL_ab46f90d_4_k_cu_f72b60a24cuda3std6ranges3__45__cpo6cbeginE[1];
.global .align 1 .b8 _ZN34_INTERNAL_ab46f90d_4_k_cu_f72b60a24cuda3std6ranges3__45__cpo4cendE[1];
.global .align 1 .b8 _ZN34_INTERNAL_ab46f90d_4_k_cu_f72b60a24cuda3std6ranges3__45__cpo7advanceE[1];
.global .align 1 .b8 _ZN34_INTERNAL_ab46f90d_4_k_cu_f72b60a24cuda3std6ranges3__45__cpo9iter_swapE[1];
.global .align 1 .b8 _ZN34_INTERNAL_ab46f90d_4_k_cu_f72b60a24cuda3std6ranges3__45__cpo4nextE[1];
.global .align 1 .b8 _ZN34_INTERNAL_ab46f90d_4_k_cu_f72b60a24cuda3std6ranges3__45__cpo4prevE[1];
.global .align 1 .b8 _ZN34_INTERNAL_ab46f90d_4_k_cu_f72b60a24cuda3std6ranges3__45__cpo4dataE[1];
.global .align 1 .b8 _ZN34_INTERNAL_ab46f90d_4_k_cu_f72b60a24cuda3std6ranges3__45__cpo5cdataE[1];
.global .align 1 .b8 _ZN34_INTERNAL_ab46f90d_4_k_cu_f72b60a24cuda3std6ranges3__45__cpo4sizeE[1];
.global .align 1 .b8 _ZN34_INTERNAL_ab46f90d_4_k_cu_f72b60a24cuda3std6ranges3__45__cpo5ssizeE[1];
.global .align 1 .b8 _ZN34_INTERNAL_ab46f90d_4_k_cu_f72b60a24cuda3std6ranges3__45__cpo8distanceE[1];
.global .align 1 .b8 _ZN34_INTERNAL_ab46f90d_4_k_cu_f72b60a26thrust24THRUST_300001_SM_1000_NS6system6detail10sequential3seqE[1];
.global .align 1 .b8 _ZN34_INTERNAL_ab46f90d_4_k_cu_f72b60a26thrust24THRUST_300001_SM_1000_NS12placeholders2_1E[1];
.global .align 1 .b8 _ZN34_INTERNAL_ab46f90d_4_k_cu_f72b60a26thrust24THRUST_300001_SM_1000_NS12placeholders2_2E[1];
.global .align 1 .b8 _ZN34_INTERNAL_ab46f90d_4_k_cu_f72b60a26thrust24THRUST_300001_SM_1000_NS12placeholders2_3E[1];
.global .align 1 .b8 _ZN34_INTERNAL_ab46f90d_4_k_cu_f72b60a26thrust24THRUST_300001_SM_1000_NS12placeholders2_4E[1];
.global .align 1 .b8 _ZN34_INTERNAL_ab46f90d_4_k_cu_f72b60a26thrust24THRUST_300001_SM_1000_NS12placeholders2_5E[1];
.global .align 1 .b8 _ZN34_INTERNAL_ab46f90d_4_k_cu_f72b60a26thrust24THRUST_300001_SM_1000_NS12placeholders2_6E[1];
.global .align 1 .b8 _ZN34_INTERNAL_ab46f90d_4_k_cu_f72b60a26thrust24THRUST_300001_SM_1000_NS12placeholders2_7E[1];
.global .align 1 .b8 _ZN34_INTERNAL_ab46f90d_4_k_cu_f72b60a26thrust24THRUST_300001_SM_1000_NS12placeholders2_8E[1];
.global .align 1 .b8 _ZN34_INTERNAL_ab46f90d_4_k_cu_f72b60a26thrust24THRUST_300001_SM_1000_NS12placeholders2_9E[1];
.global .align 1 .b8 _ZN34_INTERNAL_ab46f90d_4_k_cu_f72b60a26thrust24THRUST_300001_SM_1000_NS12placeholders3_10E[1];

.visible .entry _Z10merge_scanPcPiS0_S0_S0_i(
	.param .u64 .ptr .align 1 _Z10merge_scanPcPiS0_S0_S0_i_param_0,
	.param .u64 .ptr .align 1 _Z10merge_scanPcPiS0_S0_S0_i_param_1,
	.param .u64 .ptr .align 1 _Z10merge_scanPcPiS0_S0_S0_i_param_2,
	.param .u64 .ptr .align 1 _Z10merge_scanPcPiS0_S0_S0_i_param_3,
	.param .u64 .ptr .align 1 _Z10merge_scanPcPiS0_S0_S0_i_param_4,
	.param .u32 _Z10merge_scanPcPiS0_S0_S0_i_param_5
)
{
	.local .align 8 .b8 	__local_depot0[48];
	.reg .b64 	%SP;
	.reg .b64 	%SPL;
	.reg .pred 	%p<19>;
	.reg .b16 	%rs<98>;
	.reg .b32 	%r<303>;
	.reg .b64 	%rd<159>;
	// demoted variable
	.shared .align 16 .b8 _ZZ10merge_scanPcPiS0_S0_S0_iE12temp_storage[672];
	// demoted variable
	.shared .align 16 .b8 _ZZ10merge_scanPcPiS0_S0_S0_iE13temp_storage2[672];
	// demoted variable
	.shared .align 4 .b8 _ZZ10merge_scanPcPiS0_S0_S0_iE10prev_value[4];
	// demoted variable
	.shared .align 4 .u32 _ZZ10merge_scanPcPiS0_S0_S0_iE8prev_sum;
	// demoted variable
	.shared .align 4 .u32 _ZZ10merge_scanPcPiS0_S0_S0_iE8line_num;
	mov.u64 	%SPL, __local_depot0;
	cvta.local.u64 	%SP, %SPL;
	ld.param.u64 	%rd9, [_Z10merge_scanPcPiS0_S0_S0_i_param_0];
	ld.param.u64 	%rd13, [_Z10merge_scanPcPiS0_S0_S0_i_param_4];
	ld.param.u32 	%r19, [_Z10merge_scanPcPiS0_S0_S0_i_param_5];
	cvta.to.global.u64 	%rd1, %rd13;
	add.u64 	%rd14, %SP, 0;
	add.u64 	%rd2, %SPL, 0;
	add.u64 	%rd3, %SPL, 16;
	mov.u32 	%r1, %tid.x;
	setp.ne.s32 	%p1, %r1, 0;
	@%p1 bra 	$L__BB0_2;
	atom.global.inc.u32 	%r20, [%rd1], 2147483647;
	st.shared.u32 	[_ZZ10merge_scanPcPiS0_S0_S0_iE8line_num], %r20;
$L__BB0_2:
	bar.sync 	0;
	ld.shared.u32 	%r300, [_ZZ10merge_scanPcPiS0_S0_S0_iE8line_num];
	setp.ge.s32 	%p2, %r300, %r19;
	@%p2 bra 	$L__BB0_23;
	cvta.to.local.u64 	%rd4, %rd14;
	cvta.to.local.u64 	%rd5, %rd14;
	add.u64 	%rd6, %SPL, 4;
	add.u64 	%rd7, %SPL, 8;
	shr.u32 	%r21, %r1, 2;
	add.s32 	%r22, %r21, %r1;
	shl.b32 	%r23, %r22, 2;
	mov.u32 	%r24, _ZZ10merge_scanPcPiS0_S0_S0_iE13temp_storage2;
	add.s32 	%r25, %r24, %r23;
	add.s32 	%r3, %r25, 16;
	mov.u32 	%r26, _ZZ10merge_scanPcPiS0_S0_S0_iE12temp_storage;
	add.s32 	%r27, %r26, 16;
	add.s32 	%r4, %r27, %r23;
	mad.lo.s32 	%r5, %r1, 20, %r27;
	cvta.to.global.u64 	%rd8, %rd9;
$L__BB0_4:
	ld.param.u64 	%rd157, [_Z10merge_scanPcPiS0_S0_S0_i_param_2];
	ld.param.u64 	%rd156, [_Z10merge_scanPcPiS0_S0_S0_i_param_1];
	cvta.to.global.u64 	%rd20, %rd156;
	mul.wide.s32 	%rd21, %r300, 4;
	add.s64 	%rd22, %rd20, %rd21;
	ld.global.u32 	%r7, [%rd22];
	cvta.to.global.u64 	%rd23, %rd157;
	add.s64 	%rd24, %rd23, %rd21;
	ld.global.u32 	%r8, [%rd24];
	mov.b32 	%r28, 50462976;
	st.shared.u32 	[_ZZ10merge_scanPcPiS0_S0_S0_iE10prev_value], %r28;
	mov.b32 	%r29, 0;
	st.shared.u32 	[_ZZ10merge_scanPcPiS0_S0_S0_iE8prev_sum], %r29;
	setp.ge.s32 	%p3, %r1, %r7;
	@%p3 bra 	$L__BB0_20;
	mad.lo.s32 	%r9, %r300, 10, -1;
	add.s32 	%r301, %r1, %r8;
	mov.u32 	%r302, %r1;
$L__BB0_6:
	and.b32  	%r30, %r1, 127;
	setp.ne.s32 	%p4, %r30, 0;
	cvt.s64.s32 	%rd25, %r301;
	add.s64 	%rd26, %rd8, %rd25;
	ld.global.u8 	%rs1, [%rd26];
	@%p4 bra 	$L__BB0_8;
	ld.shared.u32 	%r36, [_ZZ10merge_scanPcPiS0_S0_S0_iE10prev_value];
	bfe.u32 	%r37, %r36, 0, 8;
	cvt.u16.u32 	%rs93, %r37;
	bfe.u32 	%r38, %r36, 8, 8;
	cvt.u16.u32 	%rs92, %r38;
	bfe.u32 	%r39, %r36, 16, 8;
	cvt.u16.u32 	%rs91, %r39;
	bfe.u32 	%r40, %r36, 24, 8;
	cvt.u16.u32 	%rs90, %r40;
	bra.uni 	$L__BB0_9;
$L__BB0_8:
	cvt.u32.u16 	%r31, %rs1;
	cvt.s32.s8 	%r32, %r31;
	mul.wide.s32 	%rd27, %r32, 4;
	mov.u64 	%rd28, d_D;
	add.s64 	%rd29, %rd28, %rd27;
	ld.const.u8 	%rs93, [%rd29];
	add.s32 	%r33, %r32, 256;
	mul.wide.u32 	%rd30, %r33, 4;
	add.s64 	%rd31, %rd28, %rd30;
	ld.const.u8 	%rs92, [%rd31];
	add.s32 	%r34, %r32, 512;
	mul.wide.u32 	%rd32, %r34, 4;
	add.s64 	%rd33, %rd28, %rd32;
	ld.const.u8 	%rs91, [%rd33];
	add.s32 	%r35, %r32, 768;
	mul.wide.u32 	%rd34, %r35, 4;
	add.s64 	%rd35, %rd28, %rd34;
	ld.const.u8 	%rs90, [%rd35];
$L__BB0_9:
	setp.gt.u32 	%p5, %r1, 31;
	mov.u32 	%r41, _ZZ10merge_scanPcPiS0_S0_S0_iE12temp_storage;
	cvt.u64.u32 	%rd36, %r41;
	cvta.shared.u64 	%rd37, %rd36;
	st.local.u64 	[%rd3], %rd37;
	st.local.u32 	[%rd3+8], %r1;
	mov.b16 	%rs27, 1;
	mov.b16 	%rs28, 0;
	st.local.v2.u8 	[%rd3+12], {%rs28, %rs27};
	mov.b16 	%rs29, 2;
	st.local.u8 	[%rd3+14], %rs29;
	cvt.u32.u16 	%r42, %rs90;
	cvt.u32.u16 	%r43, %rs91;
	prmt.b32 	%r44, %r43, %r42, 0x3340U;
	cvt.u32.u16 	%r45, %rs92;
	cvt.u32.u16 	%r46, %rs93;
	prmt.b32 	%r47, %r46, %r45, 0x3340U;
	prmt.b32 	%r48, %r47, %r44, 0x5410U;
	st.shared.u32 	[%r4], %r48;
	bar.sync 	0;
	@%p5 bra 	$L__BB0_13;
	setp.eq.s32 	%p6, %r1, 0;
	ld.shared.u32 	%r80, [%r5];
	bfe.u32 	%r81, %r80, 0, 8;
	bfe.u32 	%r82, %r80, 8, 8;
	bfe.u32 	%r83, %r80, 16, 8;
	bfe.u32 	%r84, %r80, 24, 8;
	st.local.u32 	[%rd3+12], %r80;
	ld.shared.u32 	%r85, [%r5+4];
	ld.shared.u32 	%r86, [%r5+8];
	st.local.v2.b32 	[%rd3+16], {%r85, %r86};
	ld.shared.u32 	%r87, [%r5+12];
	st.local.u32 	[%rd3+24], %r87;
	st.local.u32 	[%rd7], %r85;
	cvt.u64.u32 	%rd38, %r81;
	and.b64  	%rd39, %rd38, 255;
	add.s64 	%rd40, %rd7, %rd39;
	ld.local.u8 	%rd41, [%rd40];
	cvt.u64.u32 	%rd42, %r82;
	and.b64  	%rd43, %rd42, 255;
	add.s64 	%rd44, %rd7, %rd43;
	ld.local.u8 	%rd45, [%rd44];
	cvt.u64.u32 	%rd46, %r83;
	and.b64  	%rd47, %rd46, 255;
	add.s64 	%rd48, %rd7, %rd47;
	ld.local.u8 	%rd49, [%rd48];
	cvt.u64.u32 	%rd50, %r84;
	and.b64  	%rd51, %rd50, 255;
	add.s64 	%rd52, %rd7, %rd51;
	ld.local.u8 	%rd53, [%rd52];
	st.local.u32 	[%rd6], %r86;
	add.s64 	%rd54, %rd6, %rd41;
	ld.local.u8 	%rd55, [%rd54];
	add.s64 	%rd56, %rd6, %rd45;
	ld.local.u8 	%rd57, [%rd56];
	add.s64 	%rd58, %rd6, %rd49;
	ld.local.u8 	%rd59, [%rd58];
	add.s64 	%rd60, %rd6, %rd53;
	ld.local.u8 	%rd61, [%rd60];
	st.local.u32 	[%rd5], %r87;
	add.s64 	%rd62, %rd5, %rd55;
	ld.local.u8 	%rs30, [%rd62];
	add.s64 	%rd63, %rd5, %rd57;
	ld.local.u8 	%rs31, [%rd63];
	add.s64 	%rd64, %rd5, %rd59;
	ld.local.u8 	%rs32, [%rd64];
	add.s64 	%rd65, %rd5, %rd61;
	ld.local.u8 	%rs33, [%rd65];
	// begin inline asm
	mov.u32 %r49, %laneid;
	// end inline asm
	cvt.u32.u16 	%r88, %rs33;
	cvt.u32.u16 	%r89, %rs32;
	prmt.b32 	%r90, %r89, %r88, 0x3340U;
	cvt.u32.u16 	%r91, %rs31;
	cvt.u32.u16 	%r92, %rs30;
	prmt.b32 	%r93, %r92, %r91, 0x3340U;
	prmt.b32 	%r94, %r93, %r90, 0x5410U;
	st.local.u32 	[%rd4], %r94;
	shl.b32 	%r95, %r88, 24;
	shl.b32 	%r96, %r89, 16;
	and.b32  	%r97, %r96, 16711680;
	mul.wide.u16 	%r98, %rs31, 256;
	and.b32  	%r99, %r92, 255;
	or.b32  	%r100, %r97, %r98;
	or.b32  	%r101, %r100, %r95;
	or.b32  	%r51, %r101, %r99;
	mov.b32 	%r77, 1;
	mov.b32 	%r78, 0;
	mov.b32 	%r79, -1;
	// begin inline asm
	shfl.sync.up.b32 %r50, %r51, %r77, %r78, %r79;
	// end inline asm
	shr.u32 	%r102, %r50, 8;
	shr.u32 	%r103, %r50, 16;
	shr.u32 	%r104, %r50, 24;
	cvt.u64.u32 	%rd66, %r104;
	and.b32  	%r105, %r50, 255;
	cvt.u64.u32 	%rd67, %r105;
	add.s64 	%rd68, %rd4, %rd67;
	ld.local.u8 	%rs34, [%rd68];
	and.b32  	%r106, %r102, 255;
	cvt.u64.u32 	%rd69, %r106;
	add.s64 	%rd70, %rd4, %rd69;
	ld.local.u8 	%rs35, [%rd70];
	and.b32  	%r107, %r103, 255;
	cvt.u64.u32 	%rd71, %r107;
	add.s64 	%rd72, %rd4, %rd71;
	ld.local.u8 	%rs36, [%rd72];
	add.s64 	%rd73, %rd4, %rd66;
	ld.local.u8 	%rs37, [%rd73];
	setp.lt.s32 	%p7, %r49, 1;
	selp.b16 	%rs38, %rs30, %rs34, %p7;
	selp.b16 	%rs39, %rs31, %rs35, %p7;
	selp.b16 	%rs40, %rs32, %rs36, %p7;
	selp.b16 	%rs41, %rs33, %rs37, %p7;
	cvt.u32.u16 	%r108, %rs41;
	cvt.u32.u16 	%r109, %rs40;
	prmt.b32 	%r110, %r109, %r108, 0x3340U;
	cvt.u32.u16 	%r111, %rs39;
	cvt.u32.u16 	%r112, %rs38;
	prmt.b32 	%r113, %r112, %r111, 0x3340U;
	prmt.b32 	%r114, %r113, %r110, 0x5410U;
	st.local.u32 	[%rd4], %r114;
	shl.b32 	%r115, %r108, 24;
	shl.b32 	%r116, %r109, 16;
	and.b32  	%r117, %r116, 16711680;
	and.b16  	%rs42, %rs39, 255;
	mul.wide.u16 	%r118, %rs42, 256;
	and.b32  	%r119, %r112, 255;
	or.b32  	%r120, %r117, %r118;
	or.b32  	%r121, %r120, %r115;
	or.b32  	%r56, %r121, %r119;
	mov.b32 	%r57, 2;
	// begin inline asm
	shfl.sync.up.b32 %r55, %r56, %r57, %r78, %r79;
	// end inline asm
	shr.u32 	%r122, %r55, 8;
	shr.u32 	%r123, %r55, 16;
	shr.u32 	%r124, %r55, 24;
	cvt.u64.u32 	%rd74, %r124;
	and.b32  	%r125, %r55, 255;
	cvt.u64.u32 	%rd75, %r125;
	add.s64 	%rd76, %rd4, %rd75;
	ld.local.u8 	%rs43, [%rd76];
	and.b32  	%r126, %r122, 255;
	cvt.u64.u32 	%rd77, %r126;
	add.s64 	%rd78, %rd4, %rd77;
	ld.local.u8 	%rs44, [%rd78];
	and.b32  	%r127, %r123, 255;
	cvt.u64.u32 	%rd79, %r127;
	add.s64 	%rd80, %rd4, %rd79;
	ld.local.u8 	%rs45, [%rd80];
	add.s64 	%rd81, %rd4, %rd74;
	ld.local.u8 	%rs46, [%rd81];
	setp.lt.s32 	%p8, %r49, 2;
	selp.b16 	%rs47, %rs38, %rs43, %p8;
	selp.b16 	%rs48, %rs39, %rs44, %p8;
	selp.b16 	%rs49, %rs40, %rs45, %p8;
	selp.b16 	%rs50, %rs41, %rs46, %p8;
	cvt.u32.u16 	%r128, %rs50;
	cvt.u32.u16 	%r129, %rs49;
	prmt.b32 	%r130, %r129, %r128, 0x3340U;
	cvt.u32.u16 	%r131, %rs48;
	cvt.u32.u16 	%r132, %rs47;
	prmt.b32 	%r133, %r132, %r131, 0x3340U;
	prmt.b32 	%r134, %r133, %r130, 0x5410U;
	st.local.u32 	[%rd4], %r134;
	shl.b32 	%r135, %r128, 24;
	shl.b32 	%r136, %r129, 16;
	and.b32  	%r137, %r136, 16711680;
	and.b16  	%rs51, %rs48, 255;
	mul.wide.u16 	%r138, %rs51, 256;
	and.b32  	%r139, %r132, 255;
	or.b32  	%r140, %r137, %r138;
	or.b32  	%r141, %r140, %r135;
	or.b32  	%r61, %r141, %r139;
	mov.b32 	%r62, 4;
	// begin inline asm
	shfl.sync.up.b32 %r60, %r61, %r62, %r78, %r79;
	// end inline asm
	shr.u32 	%r142, %r60, 8;
	shr.u32 	%r143, %r60, 16;
	shr.u32 	%r144, %r60, 24;
	cvt.u64.u32 	%rd82, %r144;
	and.b32  	%r145, %r60, 255;
	cvt.u64.u32 	%rd83, %r145;
	add.s64 	%rd84, %rd4, %rd83;
	ld.local.u8 	%rs52, [%rd84];
	and.b32  	%r146, %r142, 255;
	cvt.u64.u32 	%rd85, %r146;
	add.s64 	%rd86, %rd4, %rd85;
	ld.local.u8 	%rs53, [%rd86];
	and.b32  	%r147, %r143, 255;
	cvt.u64.u32 	%rd87, %r147;
	add.s64 	%rd88, %rd4, %rd87;
	ld.local.u8 	%rs54, [%rd88];
	add.s64 	%rd89, %rd4, %rd82;
	ld.local.u8 	%rs55, [%rd89];
	setp.lt.s32 	%p9, %r49, 4;
	selp.b16 	%rs56, %rs47, %rs52, %p9;
	selp.b16 	%rs57, %rs48, %rs53, %p9;
	selp.b16 	%rs58, %rs49, %rs54, %p9;
	selp.b16 	%rs59, %rs50, %rs55, %p9;
	cvt.u32.u16 	%r148, %rs59;
	cvt.u32.u16 	%r149, %rs58;
	prmt.b32 	%r150, %r149, %r148, 0x3340U;
	cvt.u32.u16 	%r151, %rs57;
	cvt.u32.u16 	%r152, %rs56;
	prmt.b32 	%r153, %r152, %r151, 0x3340U;
	prmt.b32 	%r154, %r153, %r150, 0x5410U;
	st.local.u32 	[%rd4], %r154;
	shl.b32 	%r155, %r148, 24;
	shl.b32 	%r156, %r149, 16;
	and.b32  	%r157, %r156, 16711680;
	and.b16  	%rs60, %rs57, 255;
	mul.wide.u16 	%r158, %rs60, 256;
	and.b32  	%r159, %r152, 255;
	or.b32  	%r160, %r157, %r158;
	or.b32  	%r161, %r160, %r155;
	or.b32  	%r66, %r161, %r159;
	mov.b32 	%r67, 8;
	// begin inline asm
	shfl.sync.up.b32 %r65, %r66, %r67, %r78, %r79;
	// end inline asm
	shr.u32 	%r162, %r65, 8;
	shr.u32 	%r163, %r65, 16;
	shr.u32 	%r164, %r65, 24;
	cvt.u64.u32 	%rd90, %r164;
	and.b32  	%r165, %r65, 255;
	cvt.u64.u32 	%rd91, %r165;
	add.s64 	%rd92, %rd4, %rd91;
	ld.local.u8 	%rs61, [%rd92];
	and.b32  	%r166, %r162, 255;
	cvt.u64.u32 	%rd93, %r166;
	add.s64 	%rd94, %rd4, %rd93;
	ld.local.u8 	%rs62, [%rd94];
	and.b32  	%r167, %r163, 255;
	cvt.u64.u32 	%rd95, %r167;
	add.s64 	%rd96, %rd4, %rd95;
	ld.local.u8 	%rs63, [%rd96];
	add.s64 	%rd97, %rd4, %rd90;
	ld.local.u8 	%rs64, [%rd97];
	setp.lt.s32 	%p10, %r49, 8;
	selp.b16 	%rs65, %rs56, %rs61, %p10;
	selp.b16 	%rs66, %rs57, %rs62, %p10;
	selp.b16 	%rs67, %rs58, %rs63, %p10;
	selp.b16 	%rs68, %rs59, %rs64, %p10;
	cvt.u32.u16 	%r168, %rs68;
	cvt.u32.u16 	%r169, %rs67;
	prmt.b32 	%r170, %r169, %r168, 0x3340U;
	cvt.u32.u16 	%r171, %rs66;
	cvt.u32.u16 	%r172, %rs65;
	prmt.b32 	%r173, %r172, %r171, 0x3340U;
	prmt.b32 	%r174, %r173, %r170, 0x5410U;
	st.local.u32 	[%rd4], %r174;
	shl.b32 	%r175, %r168, 24;
	shl.b32 	%r176, %r169, 16;
	and.b32  	%r177, %r176, 16711680;
	and.b16  	%rs69, %rs66, 255;
	mul.wide.u16 	%r178, %rs69, 256;
	and.b32  	%r179, %r172, 255;
	or.b32  	%r180, %r177, %r178;
	or.b32  	%r181, %r180, %r175;
	or.b32  	%r71, %r181, %r179;
	mov.b32 	%r72, 16;
	// begin inline asm
	shfl.sync.up.b32 %r70, %r71, %r72, %r78, %r79;
	// end inline asm
	shr.u32 	%r182, %r70, 8;
	shr.u32 	%r183, %r70, 16;
	shr.u32 	%r184, %r70, 24;
	cvt.u64.u32 	%rd98, %r184;
	and.b32  	%r185, %r70, 255;
	cvt.u64.u32 	%rd99, %r185;
	add.s64 	%rd100, %rd4, %rd99;
	ld.local.u8 	%rs70, [%rd100];
	and.b32  	%r186, %r182, 255;
	cvt.u64.u32 	%rd101, %r186;
	add.s64 	%rd102, %rd4, %rd101;
	ld.local.u8 	%rs71, [%rd102];
	and.b32  	%r187, %r183, 255;
	cvt.u64.u32 	%rd103, %r187;
	add.s64 	%rd104, %rd4, %rd103;
	ld.local.u8 	%rs72, [%rd104];
	add.s64 	%rd105, %rd4, %rd98;
	ld.local.u8 	%rs73, [%rd105];
	setp.lt.s32 	%p11, %r49, 16;
	selp.b16 	%rs74, %rs65, %rs70, %p11;
	selp.b16 	%rs75, %rs66, %rs71, %p11;
	selp.b16 	%rs76, %rs67, %rs72, %p11;
	selp.b16 	%rs77, %rs68, %rs73, %p11;
	cvt.u32.u16 	%r188, %rs77;
	shl.b32 	%r189, %r188, 24;
	cvt.u32.u16 	%r190, %rs76;
	shl.b32 	%r191, %r190, 16;
	and.b32  	%r192, %r191, 16711680;
	and.b16  	%rs78, %rs75, 255;
	mul.wide.u16 	%r193, %rs78, 256;
	cvt.u32.u16 	%r194, %rs74;
	and.b32  	%r195, %r194, 255;
	or.b32  	%r196, %r193, %r195;
	or.b32  	%r197, %r196, %r192;
	or.b32  	%r76, %r197, %r189;
	// begin inline asm
	shfl.sync.up.b32 %r75, %r76, %r77, %r78, %r79;
	// end inline asm
	ld.shared.u32 	%r198, [%r5];
	bfe.u32 	%r199, %r198, 0, 8;
	cvt.u16.u32 	%rs97, %r199;
	bfe.u32 	%r200, %r198, 8, 8;
	cvt.u16.u32 	%rs96, %r200;
	bfe.u32 	%r201, %r198, 16, 8;
	cvt.u16.u32 	%rs95, %r201;
	bfe.u32 	%r202, %r198, 24, 8;
	cvt.u16.u32 	%rs94, %r202;
	st.local.u32 	[%rd3+12], %r198;
	ld.shared.u32 	%r203, [%r5+4];
	ld.shared.u32 	%r204, [%r5+8];
	st.local.v2.b32 	[%rd3+16], {%r203, %r204};
	ld.shared.u32 	%r205, [%r5+12];
	st.local.u32 	[%rd3+24], %r205;
	st.local.u32 	[%rd2], %r198;
	@%p6 bra 	$L__BB0_12;
	shr.u32 	%r206, %r75, 24;
	cvt.u64.u32 	%rd106, %r206;
	shr.u32 	%r207, %r75, 16;
	shr.u32 	%r208, %r75, 8;
	and.b32  	%r209, %r75, 255;
	cvt.u64.u32 	%rd107, %r209;
	add.s64 	%rd108, %rd2, %rd107;
	ld.local.u8 	%rs97, [%rd108];
	and.b32  	%r210, %r208, 255;
	cvt.u64.u32 	%rd109, %r210;
	add.s64 	%rd110, %rd2, %rd109;
	ld.local.u8 	%rs96, [%rd110];
	and.b32  	%r211, %r207, 255;
	cvt.u64.u32 	%rd111, %r211;
	add.s64 	%rd112, %rd2, %rd111;
	ld.local.u8 	%rs95, [%rd112];
	add.s64 	%rd113, %rd2, %rd106;
	ld.local.u8 	%rs94, [%rd113];
$L__BB0_12:
	cvt.u32.u16 	%r212, %rs94;
	cvt.u32.u16 	%r213, %rs95;
	prmt.b32 	%r214, %r213, %r212, 0x3340U;
	cvt.u32.u16 	%r215, %rs96;
	cvt.u32.u16 	%r216, %rs97;
	prmt.b32 	%r217, %r216, %r215, 0x3340U;
	prmt.b32 	%r218, %r217, %r214, 0x5410U;
	st.local.u32 	[%rd3+12], %r218;
	cvt.u64.u16 	%rd114, %rs97;
	and.b64  	%rd115, %rd114, 255;
	add.s64 	%rd116, %rd3, %rd115;
	ld.local.u8 	%rs79, [%rd116+16];
	cvt.u64.u16 	%rd117, %rs96;
	and.b64  	%rd118, %rd117, 255;
	add.s64 	%rd119, %rd3, %rd118;
	ld.local.u8 	%rs80, [%rd119+16];
	cvt.u64.u16 	%rd120, %rs95;
	and.b64  	%rd121, %rd120, 255;
	add.s64 	%rd122, %rd3, %rd121;
	ld.local.u8 	%rs81, [%rd122+16];
	cvt.u64.u16 	%rd123, %rs94;
	and.b64  	%rd124, %rd123, 255;
	add.s64 	%rd125, %rd3, %rd124;
	ld.local.u8 	%rs82, [%rd125+16];
	cvt.u64.u16 	%rd126, %rs79;
	and.b64  	%rd127, %rd126, 255;
	add.s64 	%rd128, %rd3, %rd127;
	ld.local.u8 	%rs83, [%rd128+20];
	cvt.u64.u16 	%rd129, %rs80;
	and.b64  	%rd130, %rd129, 255;
	add.s64 	%rd131, %rd3, %rd130;
	ld.local.u8 	%rs84, [%rd131+20];
	cvt.u64.u16 	%rd132, %rs81;
	and.b64  	%rd133, %rd132, 255;
	add.s64 	%rd134, %rd3, %rd133;
	ld.local.u8 	%rs85, [%rd134+20];
	cvt.u64.u16 	%rd135, %rs82;
	and.b64  	%rd136, %rd135, 255;
	add.s64 	%rd137, %rd3, %rd136;
	ld.local.u8 	%rs86, [%rd137+20];
	cvt.u32.u16 	%r219, %rs82;
	cvt.u32.u16 	%r220, %rs81;
	prmt.b32 	%r221, %r220, %r219, 0x3340U;
	cvt.u32.u16 	%r222, %rs80;
	cvt.u32.u16 	%r223, %rs79;
	prmt.b32 	%r224, %r223, %r222, 0x3340U;
	prmt.b32 	%r225, %r224, %r221, 0x5410U;
	cvt.u32.u16 	%r226, %rs86;
	cvt.u32.u16 	%r227, %rs85;
	prmt.b32 	%r228, %r227, %r226, 0x3340U;
	cvt.u32.u16 	%r229, %rs84;
	cvt.u32.u16 	%r230, %rs83;
	prmt.b32 	%r231, %r230, %r229, 0x3340U;
	prmt.b32 	%r232, %r231, %r228, 0x5410U;
	st.local.v2.b32 	[%rd3+16], {%r225, %r232};
	cvt.u64.u16 	%rd138, %rs83;
	and.b64  	%rd139, %rd138, 255;
	add.s64 	%rd140, %rd3, %rd139;
	cvt.u64.u16 	%rd141, %rs84;
	and.b64  	%rd142, %rd141, 255;
	add.s64 	%rd143, %rd3, %rd142;
	cvt.u64.u16 	%rd144, %rs85;
	and.b64  	%rd145, %rd144, 255;
	add.s64 	%rd146, %rd3, %rd145;
	cvt.u64.u16 	%rd147, %rs86;
	and.b64  	%rd148, %rd147, 255;
	add.s64 	%rd149, %rd3, %rd148;
	ld.local.u8 	%r233, [%rd149+24];
	ld.local.u8 	%r234, [%rd146+24];
	prmt.b32 	%r235, %r234, %r233, 0x3340U;
	ld.local.u8 	%r236, [%rd143+24];
	ld.local.u8 	%r237, [%rd140+24];
	prmt.b32 	%r238, %r237, %r236, 0x3340U;
	prmt.b32 	%r239, %r238, %r235, 0x5410U;
	st.local.u32 	[%rd3+24], %r239;
	st.shared.u32 	[%r5], %r218;
	st.shared.u32 	[%r5+4], %r225;
	st.shared.u32 	[%r5+8], %r232;
	st.shared.u32 	[%r5+12], %r239;
$L__BB0_13:
	bar.sync 	0;
	ld.shared.u32 	%r14, [%r4];
	bfe.u32 	%r240, %r14, 0, 8;
	cvt.u16.u32 	%rs87, %r240;
	bar.sync 	0;
	and.b16  	%rs88, %rs87, 255;
	mul.wide.u16 	%r241, %rs88, 256;
	cvt.u32.u16 	%r242, %rs1;
	cvt.s32.s8 	%r243, %r242;
	add.s32 	%r244, %r241, %r243;
	cvt.s64.s32 	%rd150, %r244;
	mov.u64 	%rd151, d_E;
	add.s64 	%rd152, %rd151, %rd150;
	ld.const.u8 	%rs26, [%rd152];
	cvt.u32.u16 	%r245, %rs26;
	and.b32  	%r246, %r245, 255;
	st.shared.u32 	[%r3], %r246;
	bar.sync 	0;
	@%p5 bra 	$L__BB0_15;
	setp.eq.s32 	%p13, %r1, 0;
	mov.u32 	%r277, _ZZ10merge_scanPcPiS0_S0_S0_iE13temp_storage2;
	mad.lo.s32 	%r278, %r1, 20, %r277;
	ld.shared.u32 	%r279, [%r278+16];
	ld.shared.u32 	%r280, [%r278+20];
	ld.shared.u32 	%r281, [%r278+24];
	ld.shared.u32 	%r282, [%r278+28];
	add.s32 	%r283, %r279, %r282;
	add.s32 	%r284, %r283, %r280;
	add.s32 	%r251, %r284, %r281;
	mov.b32 	%r249, 1;
	mov.b32 	%r274, 0;
	mov.b32 	%r276, -1;
	// begin inline asm
	{  .reg .s32 r0;  .reg .pred p;  shfl.sync.up.b32 r0|p, %r251, %r249, %r274, %r276;  @p add.s32 r0, r0, %r251;  mov.s32 %r247, r0;}
	// end inline asm
	mov.b32 	%r255, 2;
	// begin inline asm
	{  .reg .s32 r0;  .reg .pred p;  shfl.sync.up.b32 r0|p, %r247, %r255, %r274, %r276;  @p add.s32 r0, r0, %r247;  mov.s32 %r253, r0;}
	// end inline asm
	mov.b32 	%r261, 4;
	// begin inline asm
	{  .reg .s32 r0;  .reg .pred p;  shfl.sync.up.b32 r0|p, %r253, %r261, %r274, %r276;  @p add.s32 r0, r0, %r253;  mov.s32 %r259, r0;}
	// end inline asm
	mov.b32 	%r267, 8;
	// begin inline asm
	{  .reg .s32 r0;  .reg .pred p;  shfl.sync.up.b32 r0|p, %r259, %r267, %r274, %r276;  @p add.s32 r0, r0, %r259;  mov.s32 %r265, r0;}
	// end inline asm
	mov.b32 	%r273, 16;
	// begin inline asm
	{  .reg .s32 r0;  .reg .pred p;  shfl.sync.up.b32 r0|p, %r265, %r273, %r274, %r276;  @p add.s32 r0, r0, %r265;  mov.s32 %r271, r0;}
	// end inline asm
	sub.s32 	%r285, %r271, %r251;
	ld.shared.u32 	%r286, [%r278+16];
	ld.shared.u32 	%r287, [%r278+20];
	ld.shared.u32 	%r288, [%r278+24];
	ld.shared.u32 	%r289, [%r278+28];
	selp.b32 	%r290, 0, %r285, %p13;
	add.s32 	%r291, %r286, %r290;
	add.s32 	%r292, %r287, %r291;
	add.s32 	%r293, %r288, %r292;
	add.s32 	%r294, %r289, %r293;
	st.shared.u32 	[%r278+16], %r291;
	st.shared.u32 	[%r278+20], %r292;
	st.shared.u32 	[%r278+24], %r293;
	st.shared.u32 	[%r278+28], %r294;
$L__BB0_15:
	bar.sync 	0;
	ld.shared.u32 	%r15, [%r3];
	setp.ne.s16 	%p14, %rs26, 1;
	@%p14 bra 	$L__BB0_17;
	ld.param.u64 	%rd158, [_Z10merge_scanPcPiS0_S0_S0_i_param_3];
	ld.shared.u32 	%r295, [_ZZ10merge_scanPcPiS0_S0_S0_iE8prev_sum];
	add.s32 	%r296, %r9, %r15;
	add.s32 	%r297, %r296, %r295;
	cvta.to.global.u64 	%rd153, %rd158;
	mul.wide.s32 	%rd154, %r297, 4;
	add.s64 	%rd155, %rd153, %rd154;
	st.global.u32 	[%rd155], %r302;
$L__BB0_17:
	and.b32  	%r298, %r1, 127;
	setp.ne.s32 	%p15, %r298, 127;
	@%p15 bra 	$L__BB0_19;
	st.shared.u32 	[_ZZ10merge_scanPcPiS0_S0_S0_iE10prev_value], %r14;
	st.shared.u32 	[_ZZ10merge_scanPcPiS0_S0_S0_iE8prev_sum], %r15;
$L__BB0_19:
	bar.sync 	0;
	add.s32 	%r302, %r302, 128;
	add.s32 	%r301, %r301, 128;
	setp.lt.s32 	%p16, %r302, %r7;
	@%p16 bra 	$L__BB0_6;
$L__BB0_20:
	setp.ne.s32 	%p17, %r1, 0;
	@%p17 bra 	$L__BB0_22;
	atom.global.inc.u32 	%r299, [%rd1], 2147483647;
	st.shared.u32 	[_ZZ10merge_scanPcPiS0_S0_S0_iE8line_num], %r299;
$L__BB0_22:
	bar.sync 	0;
	ld.shared.u32 	%r300, [_ZZ10merge_scanPcPiS0_S0_S0_iE8line_num];
	setp.lt.s32 	%p18, %r300, %r19;
	@%p18 bra 	$L__BB0_4;
$L__BB0_23:
	ret;

}
	// .globl	_Z11clear_arrayPii
.visible .entry _Z11clear_arrayPii(
	.param .u64 .ptr .align 1 _Z11clear_arrayPii_param_0,
	.param .u32 _Z11clear_arrayPii_param_1
)
{
	.reg .pred 	%p<2>;
	.reg .b32 	%r<7>;
	.reg .b64 	%rd<5>;

	ld.param.u64 	%rd1, [_Z11clear_arrayPii_param_0];
	ld.param.u32 	%r2, [_Z11clear_arrayPii_param_1];
	mov.u32 	%r3, %tid.x;
	mov.u32 	%r4, %ctaid.x;
	mov.u32 	%r5, %ntid.x;
	mad.lo.s32 	%r1, %r4, %r5, %r3;
	setp.ge.s32 	%p1, %r1, %r2;
	@%p1 bra 	$L__BB1_2;
	cvta.to.global.u64 	%rd2, %rd1;
	mul.wide.s32 	%rd3, %r1, 4;
	add.s64 	%rd4, %rd2, %rd3;
	mov.b32 	%r6, 0;
	st.global.u32 	[%rd4], %r6;
$L__BB1_2:
	ret;

}
	// .globl	_ZN3cub18CUB_300001_SM_10006detail11EmptyKernelIvEEvv
.visible .entry _ZN3cub18CUB_300001_SM_10006detail11EmptyKernelIvEEvv()
{


	ret;

}


// ===== COMPILED SASS (sm_100) =====

	.target	sm_100

	.elftype	@"ET_EXEC"


//--------------------- .note.nv.tkinfo           --------------------------
	.section	.note.nv.tkinfo,"",@"SHT_NOTE"
	.sectionflags	@"SHF_NOTE_NV_TKINFO"
	.tkinfo
        /*0018*/ 	.word	0x00000002
        /*0030*/ 	.string	""
        /*0030*/ 	.string	"ptxas"
        /*0030*/ 	.string	"Cuda compilation tools, release 13.0, V13.0.88"
        /*0030*/ 	.string	"Build cuda_13.0.r13.0/compiler.36424714_0"
        /*0030*/ 	.string	"-arch sm_100 -m 64 "



//--------------------- .note.nv.cuinfo           --------------------------
	.section	.note.nv.cuinfo,"",@"SHT_NOTE"
	.sectionflags	@"SHF_NOTE_NV_CUINFO"
        /*0018*/ 	.short	0x0002
        /*001a*/ 	.short	0x0064
        /*001c*/ 	.short	0x0082
	.zero		2


//--------------------- .nv.info                  --------------------------
	.section	.nv.info,"",@"SHT_CUDA_INFO"
	.align	4


	//----- nvinfo : EIATTR_REGCOUNT
	.align		4
        /*0000*/ 	.byte	0x04, 0x2f
        /*0002*/ 	.short	(.L_43 - .L_42)
	.align		4
.L_42:
        /*0004*/ 	.word	index@(_Z10merge_scanPcPiS0_S0_S0_i)
        /*0008*/ 	.word	0x00000020


	//----- nvinfo : EIATTR_FRAME_SIZE
	.align		4
.L_43:
        /*000c*/ 	.byte	0x04, 0x11
        /*000e*/ 	.short	(.L_45 - .L_44)
	.align		4
.L_44:
        /*0010*/ 	.word	index@(_Z10merge_scanPcPiS0_S0_S0_i)
        /*0014*/ 	.word	0x00000030


	//----- nvinfo : EIATTR_REGCOUNT
	.align		4
.L_45:
        /*0018*/ 	.byte	0x04, 0x2f
        /*001a*/ 	.short	(.L_47 - .L_46)
	.align		4
.L_46:
        /*001c*/ 	.word	index@(_Z11clear_arrayPii)
        /*0020*/ 	.word	0x00000008


	//----- nvinfo : EIATTR_FRAME_SIZE
	.align		4
.L_47:
        /*0024*/ 	.byte	0x04, 0x11
        /*0026*/ 	.short	(.L_49 - .L_48)
	.align		4
.L_48:
        /*0028*/ 	.word	index@(_Z11clear_arrayPii)
        /*002c*/ 	.word	0x00000000


	//----- nvinfo : EIATTR_REGCOUNT
	.align		4
.L_49:
        /*0030*/ 	.byte	0x04, 0x2f
        /*0032*/ 	.short	(.L_51 - .L_50)
	.align		4
.L_50:
        /*0034*/ 	.word	index@(_ZN3cub18CUB_300001_SM_10006detail11EmptyKernelIvEEvv)
        /*0038*/ 	.word	0x00000004


	//----- nvinfo : EIATTR_FRAME_SIZE
	.align		4
.L_51:
        /*003c*/ 	.byte	0x04, 0x11
        /*003e*/ 	.short	(.L_53 - .L_52)
	.align		4
.L_52:
        /*0040*/ 	.word	index@(_ZN3cub18CUB_300001_SM_10006detail11EmptyKernelIvEEvv)
        /*0044*/ 	.word	0x00000000


	//----- nvinfo : EIATTR_MIN_STACK_SIZE
	.align		4
.L_53:
        /*0048*/ 	.byte	0x04, 0x12
        /*004a*/ 	.short	(.L_55 - .L_54)
	.align		4
.L_54:
        /*004c*/ 	.word	index@(_ZN3cub18CUB_300001_SM_10006detail11EmptyKernelIvEEvv)
        /*0050*/ 	.word	0x00000000


	//----- nvinfo : EIATTR_MIN_STACK_SIZE
	.align		4
.L_55:
        /*0054*/ 	.byte	0x04, 0x12
        /*0056*/ 	.short	(.L_57 - .L_56)
	.align		4
.L_56:
        /*0058*/ 	.word	index@(_Z11clear_arrayPii)
        /*005c*/ 	.word	0x00000000


	//----- nvinfo : EIATTR_MIN_STACK_SIZE
	.align		4
.L_57:
        /*0060*/ 	.byte	0x04, 0x12
        /*0062*/ 	.short	(.L_59 - .L_58)
	.align		4
.L_58:
        /*0064*/ 	.word	index@(_Z10merge_scanPcPiS0_S0_S0_i)
        /*0068*/ 	.word	0x00000030
.L_59:


//--------------------- .nv.compat                --------------------------
	.section	.nv.compat,"",@"SHT_CUDA_COMPAT_INFO"
	.align	4
        /*0000*/ 	.byte	0x02, 0x09, 0x00, 0x00, 0x02, 0x02, 0x01, 0x00, 0x02, 0x05, 0x05, 0x00, 0x03, 0x07, 0x01, 0x01
        /*0010*/ 	.byte	0x02, 0x03, 0x00, 0x00, 0x02, 0x06, 0x01, 0x00, 0x04, 0x0b, 0x08, 0x00, 0x09, 0x00, 0x00, 0x00
        /*0020*/ 	.byte	0x00, 0x00, 0x00, 0x00


//--------------------- .nv.info._ZN3cub18CUB_300001_SM_10006detail11EmptyKernelIvEEvv --------------------------
	.section	.nv.info._ZN3cub18CUB_300001_SM_10006detail11EmptyKernelIvEEvv,"",@"SHT_CUDA_INFO"
	.sectionflags	@""
	.align	4


	//----- nvinfo : EIATTR_CUDA_API_VERSION
	.align		4
        /*0000*/ 	.byte	0x04, 0x37
        /*0002*/ 	.short	(.L_61 - .L_60)
.L_60:
        /*0004*/ 	.word	0x00000082


	//----- nvinfo : EIATTR_SPARSE_MMA_MASK
	.align		4
.L_61:
        /*0008*/ 	.byte	0x03, 0x50
        /*000a*/ 	.short	0x0000


	//----- nvinfo : EIATTR_MAXREG_COUNT
	.align		4
        /*000c*/ 	.byte	0x03, 0x1b
        /*000e*/ 	.short	0x00ff


	//----- nvinfo : EIATTR_MERCURY_ISA_VERSION
	.align		4
        /*0010*/ 	.byte	0x03, 0x5f
        /*0012*/ 	.short	0x0101


	//----- nvinfo : EIATTR_VRC_CTA_INIT_COUNT
	.align		4
        /*0014*/ 	.byte	0x02, 0x4a
	.zero		1
	.zero		1


	//----- nvinfo : EIATTR_EXIT_INSTR_OFFSETS
	.align		4
        /*0018*/ 	.byte	0x04, 0x1c
        /*001a*/ 	.short	(.L_63 - .L_62)


	//   ....[0]....
.L_62:
        /*001c*/ 	.word	0x00000010


	//----- nvinfo : EIATTR_SW_WAR
	.align		4
.L_63:
        /*0020*/ 	.byte	0x04, 0x36
        /*0022*/ 	.short	(.L_65 - .L_64)
.L_64:
        /*0024*/ 	.word	0x00000008
.L_65:


//--------------------- .nv.info._Z11clear_arrayPii --------------------------
	.section	.nv.info._Z11clear_arrayPii,"",@"SHT_CUDA_INFO"
	.sectionflags	@""
	.align	4


	//----- nvinfo : EIATTR_CUDA_API_VERSION
	.align		4
        /*0000*/ 	.byte	0x04, 0x37
        /*0002*/ 	.short	(.L_67 - .L_66)
.L_66:
        /*0004*/ 	.word	0x00000082


	//----- nvinfo : EIATTR_KPARAM_INFO
	.align		4
.L_67:
        /*0008*/ 	.byte	0x04, 0x17
        /*000a*/ 	.short	(.L_69 - .L_68)
.L_68:
        /*000c*/ 	.word	0x00000000
        /*0010*/ 	.short	0x0001
        /*0012*/ 	.short	0x0008
        /*0014*/ 	.byte	0x00, 0xf0, 0x11, 0x00


	//----- nvinfo : EIATTR_KPARAM_INFO
	.align		4
.L_69:
        /*0018*/ 	.byte	0x04, 0x17
        /*001a*/ 	.short	(.L_71 - .L_70)
.L_70:
        /*001c*/ 	.word	0x00000000
        /*0020*/ 	.short	0x0000
        /*0022*/ 	.short	0x0000
        /*0024*/ 	.byte	0x00, 0xf5, 0x21, 0x00


	//----- nvinfo : EIATTR_SPARSE_MMA_MASK
	.align		4
.L_71:
        /*0028*/ 	.byte	0x03, 0x50
        /*002a*/ 	.short	0x0000


	//----- nvinfo : EIATTR_MAXREG_COUNT
	.align		4
        /*002c*/ 	.byte	0x03, 0x1b
        /*002e*/ 	.short	0x00ff


	//----- nvinfo : EIATTR_MERCURY_ISA_VERSION
	.align		4
        /*0030*/ 	.byte	0x03, 0x5f
        /*0032*/ 	.short	0x0101


	//----- nvinfo : EIATTR_VRC_CTA_INIT_COUNT
	.align		4
        /*0034*/ 	.byte	0x02, 0x4a
	.zero		1
	.zero		1


	//----- nvinfo : EIATTR_EXIT_INSTR_OFFSETS
	.align		4
        /*0038*/ 	.byte	0x04, 0x1c
        /*003a*/ 	.short	(.L_73 - .L_72)


	//   ....[0]....
.L_72:
        /*003c*/ 	.word	0x00000070


	//   ....[1]....
        /*0040*/ 	.word	0x000000c0


	//----- nvinfo : EIATTR_CBANK_PARAM_SIZE
	.align		4
.L_73:
        /*0044*/ 	.byte	0x03, 0x19
        /*0046*/ 	.short	0x000c


	//----- nvinfo : EIATTR_PARAM_CBANK
	.align		4
        /*0048*/ 	.byte	0x04, 0x0a
        /*004a*/ 	.short	(.L_75 - .L_74)
	.align		4
.L_74:
        /*004c*/ 	.word	index@(.nv.constant0._Z11clear_arrayPii)
        /*0050*/ 	.short	0x0380
        /*0052*/ 	.short	0x000c


	//----- nvinfo : EIATTR_SW_WAR
	.align		4
.L_75:
        /*0054*/ 	.byte	0x04, 0x36
        /*0056*/ 	.short	(.L_77 - .L_76)
.L_76:
        /*0058*/ 	.word	0x00000008
.L_77:


//--------------------- .nv.info._Z10merge_scanPcPiS0_S0_S0_i --------------------------
	.section	.nv.info._Z10merge_scanPcPiS0_S0_S0_i,"",@"SHT_CUDA_INFO"
	.sectionflags	@""
	.align	4


	//----- nvinfo : EIATTR_CUDA_API_VERSION
	.align		4
        /*0000*/ 	.byte	0x04, 0x37
        /*0002*/ 	.short	(.L_79 - .L_78)
.L_78:
        /*0004*/ 	.word	0x00000082


	//----- nvinfo : EIATTR_KPARAM_INFO
	.align		4
.L_79:
        /*0008*/ 	.byte	0x04, 0x17
        /*000a*/ 	.short	(.L_81 - .L_80)
.L_80:
        /*000c*/ 	.word	0x00000000
        /*0010*/ 	.short	0x0005
        /*0012*/ 	.short	0x0028
        /*0014*/ 	.byte	0x00, 0xf0, 0x11, 0x00


	//----- nvinfo : EIATTR_KPARAM_INFO
	.align		4
.L_81:
        /*0018*/ 	.byte	0x04, 0x17
        /*001a*/ 	.short	(.L_83 - .L_82)
.L_82:
        /*001c*/ 	.word	0x00000000
        /*0020*/ 	.short	0x0004
        /*0022*/ 	.short	0x0020
        /*0024*/ 	.byte	0x00, 0xf5, 0x21, 0x00


	//----- nvinfo : EIATTR_KPARAM_INFO
	.align		4
.L_83:
        /*0028*/ 	.byte	0x04, 0x17
        /*002a*/ 	.short	(.L_85 - .L_84)
.L_84:
        /*002c*/ 	.word	0x00000000
        /*0030*/ 	.short	0x0003
        /*0032*/ 	.short	0x0018
        /*0034*/ 	.byte	0x00, 0xf5, 0x21, 0x00


	//----- nvinfo : EIATTR_KPARAM_INFO
	.align		4
.L_85:
        /*0038*/ 	.byte	0x04, 0x17
        /*003a*/ 	.short	(.L_87 - .L_86)
.L_86:
        /*003c*/ 	.word	0x00000000
        /*0040*/ 	.short	0x0002
        /*0042*/ 	.short	0x0010
        /*0044*/ 	.byte	0x00, 0xf5, 0x21, 0x00


	//----- nvinfo : EIATTR_KPARAM_INFO
	.align		4
.L_87:
        /*0048*/ 	.byte	0x04, 0x17
        /*004a*/ 	.short	(.L_89 - .L_88)
.L_88:
        /*004c*/ 	.word	0x00000000
        /*0050*/ 	.short	0x0001
        /*0052*/ 	.short	0x0008
        /*0054*/ 	.byte	0x00, 0xf5, 0x21, 0x00


	//----- nvinfo : EIATTR_KPARAM_INFO
	.align		4
.L_89:
        /*0058*/ 	.byte	0x04, 0x17
        /*005a*/ 	.short	(.L_91 - .L_90)
.L_90:
        /*005c*/ 	.word	0x00000000
        /*0060*/ 	.short	0x0000
        /*0062*/ 	.short	0x0000
        /*0064*/ 	.byte	0x00, 0xf5, 0x21, 0x00


	//----- nvinfo : EIATTR_SPARSE_MMA_MASK
	.align		4
.L_91:
        /*0068*/ 	.byte	0x03, 0x50
        /*006a*/ 	.short	0x0000


	//----- nvinfo : EIATTR_MAXREG_COUNT
	.align		4
        /*006c*/ 	.byte	0x03, 0x1b
        /*006e*/ 	.short	0x00ff


	//----- nvinfo : EIATTR_NUM_BARRIERS
	.align		4
        /*0070*/ 	.byte	0x02, 0x4c
        /*0072*/ 	.byte	0x01
	.zero		1


	//----- nvinfo : EIATTR_MERCURY_ISA_VERSION
	.align		4
        /*0074*/ 	.byte	0x03, 0x5f
        /*0076*/ 	.short	0x0101


	//----- nvinfo : EIATTR_COOP_GROUP_MASK_REGIDS
	.align		4
        /*0078*/ 	.byte	0x04, 0x29
        /*007a*/ 	.short	(.L_93 - .L_92)


	//   ....[0]....
.L_92:
        /*007c*/ 	.word	0xffffffff


	//   ....[1]....
        /*0080*/ 	.word	0xffffffff


	//   ....[2]....
        /*0084*/ 	.word	0xffffffff


	//   ....[3]....
        /*0088*/ 	.word	0xffffffff


	//   ....[4]....
        /*008c*/ 	.word	0xffffffff


	//   ....[5]....
        /*0090*/ 	.word	0xffffffff


	//   ....[6]....
        /*0094*/ 	.word	0xffffffff


	//   ....[7]....
        /*0098*/ 	.word	0xffffffff


	//   ....[8]....
        /*009c*/ 	.word	0xffffffff


	//   ....[9]....
        /*00a0*/ 	.word	0xffffffff


	//   ....[10]....
        /*00a4*/ 	.word	0xffffffff


	//   ....[11]....
        /*00a8*/ 	.word	0x05000015


	//   ....[12]....
        /*00ac*/ 	.word	0x05000015


	//   ....[13]....
        /*00b0*/ 	.word	0x05000015


	//   ....[14]....
        /*00b4*/ 	.word	0x05000015


	//   ....[15]....
        /*00b8*/ 	.word	0x05000015


	//   ....[16]....
        /*00bc*/ 	.word	0x05000015


	//   ....[17]....
        /*00c0*/ 	.word	0x05000015


	//   ....[18]....
        /*00c4*/ 	.word	0x05000015


	//   ....[19]....
        /*00c8*/ 	.word	0x05000015


	//   ....[20]....
        /*00cc*/ 	.word	0x05000015


	//   ....[21]....
        /*00d0*/ 	.word	0x05000015


	//----- nvinfo : EIATTR_COOP_GROUP_INSTR_OFFSETS
	.align		4
.L_93:
        /*00d4*/ 	.byte	0x04, 0x28
        /*00d6*/ 	.short	(.L_95 - .L_94)


	//   ....[0]....
.L_94:
        /*00d8*/ 	.word	0x000009f0


	//   ....[1]....
        /*00dc*/ 	.word	0x00000b70


	//   ....[2]....
        /*00e0*/ 	.word	0x00000cc0


	//   ....[3]....
        /*00e4*/ 	.word	0x00000e30


	//   ....[4]....
        /*00e8*/ 	.word	0x00000fa0


	//   ....[5]....
        /*00ec*/ 	.word	0x000010d0


	//   ....[6]....
        /*00f0*/ 	.word	0x00001750


	//   ....[7]....
        /*00f4*/ 	.word	0x00001770


	//   ....[8]....
        /*00f8*/ 	.word	0x00001790


	//   ....[9]....
        /*00fc*/ 	.word	0x000017b0


	//   ....[10]....
        /*0100*/ 	.word	0x000017d0


	//   ....[11]....
        /*0104*/ 	.word	0x00001ab0


	//   ....[12]....
        /*0108*/ 	.word	0x00001c70


	//   ....[13]....
        /*010c*/ 	.word	0x00001e30


	//   ....[14]....
        /*0110*/ 	.word	0x00001ff0


	//   ....[15]....
        /*0114*/ 	.word	0x000021c0


	//   ....[16]....
        /*0118*/ 	.word	0x00002330


	//   ....[17]....
        /*011c*/ 	.word	0x000023c0


	//   ....[18]....
        /*0120*/ 	.word	0x00002430


	//   ....[19]....
        /*0124*/ 	.word	0x000024a0


	//   ....[20]....
        /*0128*/ 	.word	0x00002510


	//   ....[21]....
        /*012c*/ 	.word	0x00002580


	//----- nvinfo : EIATTR_VRC_CTA_INIT_COUNT
	.align		4
.L_95:
        /*0130*/ 	.byte	0x02, 0x4a
	.zero		1
	.zero		1


	//----- nvinfo : EIATTR_EXIT_INSTR_OFFSETS
	.align		4
        /*0134*/ 	.byte	0x04, 0x1c
        /*0136*/ 	.short	(.L_97 - .L_96)


	//   ....[0]....
.L_96:
        /*0138*/ 	.word	0x00000170


	//   ....[1]....
        /*013c*/ 	.word	0x00001a60


	//----- nvinfo : EIATTR_CRS_STACK_SIZE
	.align		4
.L_97:
        /*0140*/ 	.byte	0x04, 0x1e
        /*0142*/ 	.short	(.L_99 - .L_98)
.L_98:
        /*0144*/ 	.word	0x00000000


	//----- nvinfo : EIATTR_CBANK_PARAM_SIZE
	.align		4
.L_99:
        /*0148*/ 	.byte	0x03, 0x19
        /*014a*/ 	.short	0x002c


	//----- nvinfo : EIATTR_PARAM_CBANK
	.align		4
        /*014c*/ 	.byte	0x04, 0x0a
        /*014e*/ 	.short	(.L_101 - .L_100)
	.align		4
.L_100:
        /*0150*/ 	.word	index@(.nv.constant0._Z10merge_scanPcPiS0_S0_S0_i)
        /*0154*/ 	.short	0x0380
        /*0156*/ 	.short	0x002c


	//----- nvinfo : EIATTR_SW_WAR
	.align		4
.L_101:
        /*0158*/ 	.byte	0x04, 0x36
        /*015a*/ 	.short	(.L_103 - .L_102)
.L_102:
        /*015c*/ 	.word	0x00000008
.L_103:


//--------------------- .nv.callgraph             --------------------------
	.section	.nv.callgraph,"",@"SHT_CUDA_CALLGRAPH"
	.align	4
	.sectionentsize	8
	.align		4
        /*0000*/ 	.word	0x00000000
	.align		4
        /*0004*/ 	.word	0xffffffff
	.align		4
        /*0008*/ 	.word	0x00000000
	.align		4
        /*000c*/ 	.word	0xfffffffe
	.align		4
        /*0010*/ 	.word	0x00000000
	.align		4
        /*0014*/ 	.word	0xfffffffd
	.align		4
        /*0018*/ 	.word	0x00000000
	.align		4
        /*001c*/ 	.word	0xfffffffc


//--------------------- .nv.constant3             --------------------------
	.section	.nv.constant3,"a",@progbits
	.align	4
.nv.constant3:
	.type		d_D,@object
	.size		d_D,(d_E - d_D)
d_D:
	.zero		4096
	.type		d_E,@object
	.size		d_E,(.L_1 - d_E)
d_E:
	.zero		1024
.L_1:


//--------------------- .nv.constant4             --------------------------
	.section	.nv.constant4,"a",@progbits
	.align	8
	.align		8
.nv.constant4:
        /*0000*/ 	.dword	_ZN34_INTERNAL_ab46f90d_4_k_cu_f72b60a24cuda3std3__45__cpo5beginE
	.align		8
        /*0008*/ 	.dword	_ZN34_INTERNAL_ab46f90d_4_k_cu_f72b60a24cuda3std3__45__cpo3endE
	.align		8
        /*0010*/ 	.dword	_ZN34_INTERNAL_ab46f90d_4_k_cu_f72b60a24cuda3std3__45__cpo6cbeginE
	.align		8
        /*0018*/ 	.dword	_ZN34_INTERNAL_ab46f90d_4_k_cu_f72b60a24cuda3std3__45__cpo4cendE
	.align		8
        /*0020*/ 	.dword	_ZN34_INTERNAL_ab46f90d_4_k_cu_f72b60a24cuda3std3__45__cpo6rbeginE
	.align		8
        /*0028*/ 	.dword	_ZN34_INTERNAL_ab46f90d_4_k_cu_f72b60a24cuda3std3__45__cpo4rendE
	.align		8
        /*0030*/ 	.dword	_ZN34_INTERNAL_ab46f90d_4_k_cu_f72b60a24cuda3std3__45__cpo7crbeginE
	.align		8
        /*0038*/ 	.dword	_ZN34_INTERNAL_ab46f90d_4_k_cu_f72b60a24cuda3std3__45__cpo5crendE
	.align		8
        /*0040*/ 	.dword	_ZN34_INTERNAL_ab46f90d_4_k_cu_f72b60a24cuda3std3__436_GLOBAL__N__ab46f90d_4_k_cu_f72b60a26ignoreE
	.align		8
        /*0048*/ 	.dword	_ZN34_INTERNAL_ab46f90d_4_k_cu_f72b60a24cuda3std3__419piecewise_constructE
	.align		8
        /*0050*/ 	.dword	_ZN34_INTERNAL_ab46f90d_4_k_cu_f72b60a24cuda3std3__48in_placeE
	.align		8
        /*0058*/ 	.dword	_ZN34_INTERNAL_ab46f90d_4_k_cu_f72b60a24cuda3std3__420unreachable_sentinelE
	.align		8
        /*0060*/ 	.dword	_ZN34_INTERNAL_ab46f90d_4_k_cu_f72b60a24cuda3std3__47nulloptE
	.align		8
        /*0068*/ 	.dword	_ZN34_INTERNAL_ab46f90d_4_k_cu_f72b60a24cuda3std3__48unexpectE
	.align		8
        /*0070*/ 	.dword	_ZN34_INTERNAL_ab46f90d_4_k_cu_f72b60a24cuda3std6ranges3__45__cpo4swapE
	.align		8
        /*0078*/ 	.dword	_ZN34_INTERNAL_ab46f90d_4_k_cu_f72b60a24cuda3std6ranges3__45__cpo9iter_moveE
	.align		8
        /*0080*/ 	.dword	_ZN34_INTERNAL_ab46f90d_4_k_cu_f72b60a24cuda3std6ranges3__45__cpo5beginE
	.align		8
        /*0088*/ 	.dword	_ZN34_INTERNAL_ab46f90d_4_k_cu_f72b60a24cuda3std6ranges3__45__cpo3endE
	.align		8
        /*0090*/ 	.dword	_ZN34_INTERNAL_ab46f90d_4_k_cu_f72b60a24cuda3std6ranges3__45__cpo6cbeginE
	.align		8
        /*0098*/ 	.dword	_ZN34_INTERNAL_ab46f90d_4_k_cu_f72b60a24cuda3std6ranges3__45__cpo4cendE
	.align		8
        /*00a0*/ 	.dword	_ZN34_INTERNAL_ab46f90d_4_k_cu_f72b60a24cuda3std6ranges3__45__cpo7advanceE
	.align		8
        /*00a8*/ 	.dword	_ZN34_INTERNAL_ab46f90d_4_k_cu_f72b60a24cuda3std6ranges3__45__cpo9iter_swapE
	.align		8
        /*00b0*/ 	.dword	_ZN34_INTERNAL_ab46f90d_4_k_cu_f72b60a24cuda3std6ranges3__45__cpo4nextE
	.align		8
        /*00b8*/ 	.dword	_ZN34_INTERNAL_ab46f90d_4_k_cu_f72b60a24cuda3std6ranges3__45__cpo4prevE
	.align		8
        /*00c0*/ 	.dword	_ZN34_INTERNAL_ab46f90d_4_k_cu_f72b60a24cuda3std6ranges3__45__cpo4dataE
	.align		8
        /*00c8*/ 	.dword	_ZN34_INTERNAL_ab46f90d_4_k_cu_f72b60a24cuda3std6ranges3__45__cpo5cdataE
	.align		8
        /*00d0*/ 	.dword	_ZN34_INTERNAL_ab46f90d_4_k_cu_f72b60a24cuda3std6ranges3__45__cpo4sizeE
	.align		8
        /*00d8*/ 	.dword	_ZN34_INTERNAL_ab46f90d_4_k_cu_f72b60a24cuda3std6ranges3__45__cpo5ssizeE
	.align		8
        /*00e0*/ 	.dword	_ZN34_INTERNAL_ab46f90d_4_k_cu_f72b60a24cuda3std6ranges3__45__cpo8distanceE
	.align		8
        /*00e8*/ 	.dword	_ZN34_INTERNAL_ab46f90d_4_k_cu_f72b60a26thrust24THRUST_300001_SM_1000_NS6system6detail10sequential3seqE
	.align		8
        /*00f0*/ 	.dword	_ZN34_INTERNAL_ab46f90d_4_k_cu_f72b60a26thrust24THRUST_300001_SM_1000_NS12placeholders2_1E
	.align		8
        /*00f8*/ 	.dword	_ZN34_INTERNAL_ab46f90d_4_k_cu_f72b60a26thrust24THRUST_300001_SM_1000_NS12placeholders2_2E
	.align		8
        /*0100*/ 	.dword	_ZN34_INTERNAL_ab46f90d_4_k_cu_f72b60a26thrust24THRUST_300001_SM_1000_NS12placeholders2_3E
	.align		8
        /*0108*/ 	.dword	_ZN34_INTERNAL_ab46f90d_4_k_cu_f72b60a26thrust24THRUST_300001_SM_1000_NS12placeholders2_4E
	.align		8
        /*0110*/ 	.dword	_ZN34_INTERNAL_ab46f90d_4_k_cu_f72b60a26thrust24THRUST_300001_SM_1000_NS12placeholders2_5E
	.align		8
        /*0118*/ 	.dword	_ZN34_INTERNAL_ab46f90d_4_k_cu_f72b60a26thrust24THRUST_300001_SM_1000_NS12placeholders2_6E
	.align		8
        /*0120*/ 	.dword	_ZN34_INTERNAL_ab46f90d_4_k_cu_f72b60a26thrust24THRUST_300001_SM_1000_NS12placeholders2_7E
	.align		8
        /*0128*/ 	.dword	_ZN34_INTERNAL_ab46f90d_4_k_cu_f72b60a26thrust24THRUST_300001_SM_1000_NS12placeholders2_8E
	.align		8
        /*0130*/ 	.dword	_ZN34_INTERNAL_ab46f90d_4_k_cu_f72b60a26thrust24THRUST_300001_SM_1000_NS12placeholders2_9E
	.align		8
        /*0138*/ 	.dword	_ZN34_INTERNAL_ab46f90d_4_k_cu_f72b60a26thrust24THRUST_300001_SM_1000_NS12placeholders3_10E


//--------------------- .text._ZN3cub18CUB_300001_SM_10006detail11EmptyKernelIvEEvv --------------------------
	.section	.text._ZN3cub18CUB_300001_SM_10006detail11EmptyKernelIvEEvv,"ax",@progbits
	.align	128
        .global         _ZN3cub18CUB_300001_SM_10006detail11EmptyKernelIvEEvv
        .type           _ZN3cub18CUB_300001_SM_10006detail11EmptyKernelIvEEvv,@function
        .size           _ZN3cub18CUB_300001_SM_10006detail11EmptyKernelIvEEvv,(.L_x_28 - _ZN3cub18CUB_300001_SM_10006detail11EmptyKernelIvEEvv)
        .other          _ZN3cub18CUB_300001_SM_10006detail11EmptyKernelIvEEvv,@"STO_CUDA_ENTRY STV_DEFAULT"
_ZN3cub18CUB_300001_SM_10006detail11EmptyKernelIvEEvv:
.text._ZN3cub18CUB_300001_SM_10006detail11EmptyKernelIvEEvv:
[----:B------:R-:W-:Y:S01]  /*0000*/  LDC R1, c[0x0][0x37c] ;  /* 0x0000df00ff017b82 */ /* 0x000fe20000000800 */
[----:B------:R-:W-:Y:S05]  /*0010*/  EXIT ;  /* 0x000000000000794d */ /* 0x000fea0003800000 */
.L_x_0:
[----:B------:R-:W-:-:S00]  /*0020*/  BRA `(.L_x_0) ;  /* 0xfffffffc00fc7947 */ /* 0x000fc0000383ffff */
[----:B------:R-:W-:-:S00]  /*0030*/  NOP ;  /* 0x0000000000007918 */ /* 0x000fc00000000000 */
        /* <DEDUP_REMOVED lines=12> */
.L_x_28:


//--------------------- .text._Z11clear_arrayPii  --------------------------
	.section	.text._Z11clear_arrayPii,"ax",@progbits
	.align	128
        .global         _Z11clear_arrayPii
        .type           _Z11clear_arrayPii,@function
        .size           _Z11clear_arrayPii,(.L_x_29 - _Z11clear_arrayPii)
        .other          _Z11clear_arrayPii,@"STO_CUDA_ENTRY STV_DEFAULT"
_Z11clear_arrayPii:
.text._Z11clear_arrayPii:
[----:B------:R-:W-:Y:S01]  /*0000*/  LDC R1, c[0x0][0x37c] ;  /* 0x0000df00ff017b82 */ /* 0x000fe20000000800 */
[----:B------:R-:W0:Y:S07]  /*0010*/  S2R R5, SR_TID.X ;  /* 0x0000000000057919 */ /* 0x000e2e0000002100 */
[----:B------:R-:W0:Y:S01]  /*0020*/  S2UR UR4, SR_CTAID.X ;  /* 0x00000000000479c3 */ /* 0x000e220000002500 */
[----:B------:R-:W1:Y:S07]  /*0030*/  LDCU UR5, c[0x0][0x388] ;  /* 0x00007100ff0577ac */ /* 0x000e6e0008000800 */
[----:B------:R-:W0:Y:S02]  /*0040*/  LDC R0, c[0x0][0x360] ;  /* 0x0000d800ff007b82 */ /* 0x000e240000000800 */
[----:B0-----:R-:W-:-:S05]  /*0050*/  IMAD R5, R0, UR4, R5 ;  /* 0x0000000400057c24 */ /* 0x001fca000f8e0205 */
[----:B-1----:R-:W-:-:S13]  /*0060*/  ISETP.GE.AND P0, PT, R5, UR5, PT ;  /* 0x0000000505007c0c */ /* 0x002fda000bf06270 */
[----:B------:R-:W-:Y:S05]  /*0070*/  @P0 EXIT ;  /* 0x000000000000094d */ /* 0x000fea0003800000 */
[----:B------:R-:W0:Y:S01]  /*0080*/  LDC.64 R2, c[0x0][0x380] ;  /* 0x0000e000ff027b82 */ /* 0x000e220000000a00 */
[----:B------:R-:W1:Y:S01]  /*0090*/  LDCU.64 UR4, c[0x0][0x358] ;  /* 0x00006b00ff0477ac */ /* 0x000e620008000a00 */
[----:B0-----:R-:W-:-:S05]  /*00a0*/  IMAD.WIDE R2, R5, 0x4, R2 ;  /* 0x0000000405027825 */ /* 0x001fca00078e0202 */
[----:B-1----:R-:W-:Y:S01]  /*00b0*/  STG.E desc[UR4][R2.64], RZ ;  /* 0x000000ff02007986 */ /* 0x002fe2000c101904 */
[----:B------:R-:W-:Y:S05]  /*00c0*/  EXIT ;  /* 0x000000000000794d */ /* 0x000fea0003800000 */
.L_x_1:
        /* <DEDUP_REMOVED lines=11> */
.L_x_29:


//--------------------- .text._Z10merge_scanPcPiS0_S0_S0_i --------------------------
	.section	.text._Z10merge_scanPcPiS0_S0_S0_i,"ax",@progbits
	.align	128
        .global         _Z10merge_scanPcPiS0_S0_S0_i
        .type           _Z10merge_scanPcPiS0_S0_S0_i,@function
        .size           _Z10merge_scanPcPiS0_S0_S0_i,(.L_x_30 - _Z10merge_scanPcPiS0_S0_S0_i)
        .other          _Z10merge_scanPcPiS0_S0_S0_i,@"STO_CUDA_ENTRY STV_DEFAULT"
_Z10merge_scanPcPiS0_S0_S0_i:
.text._Z10merge_scanPcPiS0_S0_S0_i:
[----:B------:R-:W0:Y:S01]  /*0000*/  LDC R1, c[0x0][0x37c] ;  /* 0x0000df00ff017b82 */ /* 0x000e220000000800 */
[----:B------:R-:W1:Y:S01]  /*0010*/  S2R R0, SR_TID.X ;  /* 0x0000000000007919 */ /* 0x000e620000002100 */
[----:B------:R-:W-:Y:S01]  /*0020*/  MOV R4, 0x400 ;  /* 0x0000040000047802 */ /* 0x000fe20000000f00 */
[----:B------:R-:W2:Y:S01]  /*0030*/  LDCU.64 UR6, c[0x0][0x358] ;  /* 0x00006b00ff0677ac */ /* 0x000ea20008000a00 */
[----:B------:R-:W-:Y:S01]  /*0040*/  BSSY.RECONVERGENT B0, `(.L_x_2) ;  /* 0x000000d000007945 */ /* 0x000fe20003800200 */
[----:B------:R-:W3:Y:S01]  /*0050*/  S2R R6, SR_CgaCtaId ;  /* 0x0000000000067919 */ /* 0x000ee20000008800 */
[----:B0-----:R-:W-:Y:S01]  /*0060*/  VIADD R1, R1, 0xffffffd0 ;  /* 0xffffffd001017836 */ /* 0x001fe20000000000 */
[----:B-1----:R-:W-:Y:S02]  /*0070*/  ISETP.NE.AND P0, PT, R0, RZ, PT ;  /* 0x000000ff0000720c */ /* 0x002fe40003f05270 */
[----:B---3--:R-:W-:-:S11]  /*0080*/  LEA R11, R6, R4, 0x18 ;  /* 0x00000004060b7211 */ /* 0x008fd600078ec0ff */
[----:B--2---:R-:W-:Y:S05]  /*0090*/  @P0 BRA `(.L_x_3) ;  /* 0x00000000001c0947 */ /* 0x004fea0003800000 */
[----:B------:R-:W0:Y:S01]  /*00a0*/  LDC.64 R2, c[0x0][0x3a0] ;  /* 0x0000e800ff027b82 */ /* 0x000e220000000a00 */
[----:B------:R-:W-:-:S05]  /*00b0*/  IMAD.MOV.U32 R5, RZ, RZ, 0x7fffffff ;  /* 0x7fffffffff057424 */ /* 0x000fca00078e00ff */
[----:B0-----:R-:W2:Y:S02]  /*00c0*/  ATOMG.E.INC.STRONG.GPU PT, R2, desc[UR6][R2.64], R5 ;  /* 0x80000005020279a8 */ /* 0x001ea400099ef106 */
[----:B------:R-:W0:Y:S01]  /*00d0*/  S2UR UR5, SR_CgaCtaId ;  /* 0x00000000000579c3 */ /* 0x000e220000008800 */
[----:B------:R-:W-:Y:S02]  /*00e0*/  UMOV UR4, 0x400 ;  /* 0x0000040000047882 */ /* 0x000fe40000000000 */
[----:B0-----:R-:W-:-:S09]  /*00f0*/  ULEA UR4, UR5, UR4, 0x18 ;  /* 0x0000000405047291 */ /* 0x001fd2000f8ec0ff */
[----:B--2---:R0:W-:Y:S03]  /*0100*/  STS [UR4+0x548], R2 ;  /* 0x00054802ff007988 */ /* 0x0041e60008000804 */
.L_x_3:
[----:B------:R-:W-:Y:S05]  /*0110*/  BSYNC.RECONVERGENT B0 ;  /* 0x0000000000007941 */ /* 0x000fea0003800200 */
.L_x_2:
[----:B------:R-:W-:Y:S01]  /*0120*/  BAR.SYNC.DEFER_BLOCKING 0x0 ;  /* 0x0000000000007b1d */ /* 0x000fe20000010000 */
[----:B------:R-:W-:-:S05]  /*0130*/  R2UR UR10, R1 ;  /* 0x00000000010a72ca */ /* 0x000fca00000e0000 */
[----:B------:R-:W1:Y:S01]  /*0140*/  LDCU UR4, c[0x0][0x3a8] ;  /* 0x00007500ff0477ac */ /* 0x000e620008000800 */
[----:B0-----:R-:W1:Y:S02]  /*0150*/  LDS R2, [R11+0x548] ;  /* 0x000548000b027984 */ /* 0x001e640000000800 */
[----:B-1----:R-:W-:-:S13]  /*0160*/  ISETP.GE.AND P0, PT, R2, UR4, PT ;  /* 0x0000000402007c0c */ /* 0x002fda000bf06270 */
[----:B------:R-:W-:Y:S05]  /*0170*/  @P0 EXIT ;  /* 0x000000000000094d */ /* 0x000fea0003800000 */
[----:B------:R-:W-:Y:S01]  /*0180*/  VIADD R3, R4, 0x2a0 ;  /* 0x000002a004037836 */ /* 0x000fe20000000000 */
[----:B------:R-:W-:Y:S01]  /*0190*/  LEA.HI R12, R0, R0, RZ, 0x1e ;  /* 0x00000000000c7211 */ /* 0x000fe200078ff0ff */
[----:B------:R-:W-:Y:S01]  /*01a0*/  VIADD R13, R11, 0x10 ;  /* 0x000000100b0d7836 */ /* 0x000fe20000000000 */
[----:B------:R-:W0:Y:S01]  /*01b0*/  LDCU.64 UR8, c[0x0][0x380] ;  /* 0x00007000ff0877ac */ /* 0x000e220008000a00 */
[----:B------:R-:W-:Y:S01]  /*01c0*/  IMAD.MOV.U32 R5, RZ, RZ, R2 ;  /* 0x000000ffff057224 */ /* 0x000fe200078e0002 */
[----:B------:R-:W-:Y:S01]  /*01d0*/  LEA R3, R6, R3, 0x18 ;  /* 0x0000000306037211 */ /* 0x000fe200078ec0ff */
[----:B------:R-:W-:Y:S02]  /*01e0*/  IMAD R11, R12, 0x4, R11 ;  /* 0x000000040c0b7824 */ /* 0x000fe400078e020b */
[----:B------:R-:W-:Y:S02]  /*01f0*/  IMAD R13, R0, 0x14, R13 ;  /* 0x00000014000d7824 */ /* 0x000fe400078e020d */
[----:B------:R-:W-:-:S07]  /*0200*/  IMAD R12, R12, 0x4, R3 ;  /* 0x000000040c0c7824 */ /* 0x000fce00078e0203 */
.L_x_13:
[----:B-12---:R-:W1:Y:S02]  /*0210*/  LDC.64 R2, c[0x0][0x388] ;  /* 0x0000e200ff027b82 */ /* 0x006e640000000a00 */
[----:B-1----:R-:W-:-:S05]  /*0220*/  IMAD.WIDE R2, R5, 0x4, R2 ;  /* 0x0000000405027825 */ /* 0x002fca00078e0202 */
[----:B------:R-:W2:Y:S01]  /*0230*/  LDG.E R15, desc[UR6][R2.64] ;  /* 0x00000006020f7981 */ /* 0x000ea2000c1e1900 */
[----:B------:R-:W1:Y:S01]  /*0240*/  S2UR UR5, SR_CgaCtaId ;  /* 0x00000000000579c3 */ /* 0x000e620000008800 */
[----:B------:R-:W-:Y:S01]  /*0250*/  UMOV UR4, 0x400 ;  /* 0x0000040000047882 */ /* 0x000fe20000000000 */
[----:B------:R-:W-:Y:S02]  /*0260*/  IMAD.MOV.U32 R6, RZ, RZ, 0x3020100 ;  /* 0x03020100ff067424 */ /* 0x000fe400078e00ff */
[----:B------:R-:W-:Y:S01]  /*0270*/  IMAD.MOV.U32 R7, RZ, RZ, RZ ;  /* 0x000000ffff077224 */ /* 0x000fe200078e00ff */
[----:B-1----:R-:W-:-:S06]  /*0280*/  ULEA UR4, UR5, UR4, 0x18 ;  /* 0x0000000405047291 */ /* 0x002fcc000f8ec0ff */
[----:B------:R-:W-:-:S05]  /*0290*/  IMAD.U32 R14, RZ, RZ, UR4 ;  /* 0x00000004ff0e7e24 */ /* 0x000fca000f8e00ff */
[----:B------:R1:W-:Y:S01]  /*02a0*/  STS.64 [R14+0x540], R6 ;  /* 0x000540060e007388 */ /* 0x0003e20000000a00 */
[----:B--2---:R-:W-:-:S13]  /*02b0*/  ISETP.GE.AND P0, PT, R0, R15, PT ;  /* 0x0000000f0000720c */ /* 0x004fda0003f06270 */
[----:B-1----:R-:W-:Y:S05]  /*02c0*/  @P0 BRA `(.L_x_4) ;  /* 0x0000001400b40947 */ /* 0x002fea0003800000 */
[----:B------:R-:W1:Y:S02]  /*02d0*/  LDC.64 R2, c[0x0][0x390] ;  /* 0x0000e400ff027b82 */ /* 0x000e640000000a00 */
[----:B-1----:R-:W-:-:S06]  /*02e0*/  IMAD.WIDE R2, R5, 0x4, R2 ;  /* 0x0000000405027825 */ /* 0x002fcc00078e0202 */
[----:B------:R-:W2:Y:S01]  /*02f0*/  LDG.E R3, desc[UR6][R2.64] ;  /* 0x0000000602037981 */ /* 0x000ea2000c1e1900 */
[----:B------:R-:W-:Y:S02]  /*0300*/  IMAD.MOV.U32 R18, RZ, RZ, 0xa ;  /* 0x0000000aff127424 */ /* 0x000fe400078e00ff */
[--C-:B------:R-:W-:Y:S02]  /*0310*/  IMAD.MOV.U32 R16, RZ, RZ, R0.reuse ;  /* 0x000000ffff107224 */ /* 0x100fe400078e0000 */
[----:B------:R-:W-:Y:S02]  /*0320*/  IMAD R18, R5, R18, -0x1 ;  /* 0xffffffff05127424 */ /* 0x000fe400078e0212 */
[----:B--2---:R-:W-:-:S07]  /*0330*/  IMAD.IADD R17, R3, 0x1, R0 ;  /* 0x0000000103117824 */ /* 0x004fce00078e0200 */
.L_x_11:
[----:B0-----:R-:W-:-:S04]  /*0340*/  IADD3 R2, P0, PT, R17, UR8, RZ ;  /* 0x0000000811027c10 */ /* 0x001fc8000ff1e0ff */
[----:B------:R-:W-:-:S05]  /*0350*/  LEA.HI.X.SX32 R3, R17, UR9, 0x1, P0 ;  /* 0x0000000911037c11 */ /* 0x000fca00080f0eff */
[----:B------:R0:W5:Y:S01]  /*0360*/  LDG.E.U8 R19, desc[UR6][R2.64] ;  /* 0x0000000602137981 */ /* 0x000162000c1e1100 */
[----:B------:R-:W-:Y:S01]  /*0370*/  LOP3.LUT P0, RZ, R0, 0x7f, RZ, 0xc0, !PT ;  /* 0x0000007f00ff7812 */ /* 0x000fe2000780c0ff */
[----:B------:R-:W-:Y:S01]  /*0380*/  BSSY.RECONVERGENT B0, `(.L_x_5) ;  /* 0x000001c000007945 */ /* 0x000fe20003800200 */
[----:B-1----:R-:W1:Y:S01]  /*0390*/  S2R R20, SR_CgaCtaId ;  /* 0x0000000000147919 */ /* 0x002e620000008800 */
[----:B------:R-:W2:Y:S10]  /*03a0*/  S2R R7, SR_SWINHI ;  /* 0x0000000000077919 */ /* 0x000eb40000002f00 */
[----:B------:R-:W3:Y:S01]  /*03b0*/  @!P0 S2R R5, SR_CgaCtaId ;  /* 0x0000000000058919 */ /* 0x000ee20000008800 */
[----:B------:R-:W-:-:S04]  /*03c0*/  @!P0 MOV R4, 0x400 ;  /* 0x0000040000048802 */ /* 0x000fc80000000f00 */
[----:B---3--:R-:W-:-:S05]  /*03d0*/  @!P0 LEA R9, R5, R4, 0x18 ;  /* 0x0000000405098211 */ /* 0x008fca00078ec0ff */
[----:B------:R-:W3:Y:S02]  /*03e0*/  @!P0 LDS R4, [R9+0x540] ;  /* 0x0005400009048984 */ /* 0x000ee40000000800 */
[C---:B---3--:R-:W-:Y:S02]  /*03f0*/  @!P0 PRMT R5, R4.reuse, 0x7770, RZ ;  /* 0x0000777004058816 */ /* 0x048fe400000000ff */
[C---:B------:R-:W-:Y:S02]  /*0400*/  @!P0 PRMT R6, R4.reuse, 0x7771, RZ ;  /* 0x0000777104068816 */ /* 0x040fe400000000ff */
[C---:B------:R-:W-:Y:S02]  /*0410*/  @!P0 PRMT R8, R4.reuse, 0x7772, RZ ;  /* 0x0000777204088816 */ /* 0x040fe400000000ff */
[----:B------:R-:W-:Y:S01]  /*0420*/  @!P0 PRMT R4, R4, 0x7773, RZ ;  /* 0x0000777304048816 */ /* 0x000fe200000000ff */
[----:B012---:R-:W-:Y:S06]  /*0430*/  @!P0 BRA `(.L_x_6) ;  /* 0x0000000000408947 */ /* 0x007fec0003800000 */
[----:B-----5:R-:W-:-:S05]  /*0440*/  PRMT R2, R19, 0x8880, RZ ;  /* 0x0000888013027816 */ /* 0x020fca00000000ff */
[C---:B------:R-:W-:Y:S02]  /*0450*/  VIADD R3, R2.reuse, 0x100 ;  /* 0x0000010002037836 */ /* 0x040fe40000000000 */
[C---:B------:R-:W-:Y:S02]  /*0460*/  VIADD R4, R2.reuse, 0x200 ;  /* 0x0000020002047836 */ /* 0x040fe40000000000 */
[C---:B------:R-:W-:Y:S02]  /*0470*/  VIADD R5, R2.reuse, 0x300 ;  /* 0x0000030002057836 */ /* 0x040fe40000000000 */
[----:B------:R-:W-:Y:S02]  /*0480*/  IMAD.SHL.U32 R2, R2, 0x4, RZ ;  /* 0x0000000402027824 */ /* 0x000fe400078e00ff */
[----:B------:R-:W-:Y:S02]  /*0490*/  IMAD.SHL.U32 R3, R3, 0x4, RZ ;  /* 0x0000000403037824 */ /* 0x000fe400078e00ff */
[----:B------:R-:W-:-:S02]  /*04a0*/  IMAD.SHL.U32 R9, R4, 0x4, RZ ;  /* 0x0000000404097824 */ /* 0x000fc400078e00ff */
[----:B------:R-:W-:Y:S01]  /*04b0*/  IMAD.SHL.U32 R10, R5, 0x4, RZ ;  /* 0x00000004050a7824 */ /* 0x000fe200078e00ff */
[----:B------:R-:W0:Y:S08]  /*04c0*/  LDC.U8 R2, c[0x3][R2] ;  /* 0x00c0000002027b82 */ /* 0x000e300000000000 */
[----:B------:R-:W1:Y:S08]  /*04d0*/  LDC.U8 R3, c[0x3][R3] ;  /* 0x00c0000003037b82 */ /* 0x000e700000000000 */
[----:B------:R-:W2:Y:S08]  /*04e0*/  LDC.U8 R9, c[0x3][R9] ;  /* 0x00c0000009097b82 */ /* 0x000eb00000000000 */
[----:B------:R-:W3:Y:S01]  /*04f0*/  LDC.U8 R10, c[0x3][R10] ;  /* 0x00c000000a0a7b82 */ /* 0x000ee20000000000 */
[----:B0-----:R-:W-:-:S02]  /*0500*/  PRMT R5, R2, 0x7610, R5 ;  /* 0x0000761002057816 */ /* 0x001fc40000000005 */
[----:B-1----:R-:W-:Y:S02]  /*0510*/  PRMT R6, R3, 0x7610, R6 ;  /* 0x0000761003067816 */ /* 0x002fe40000000006 */
[----:B--2---:R-:W-:Y:S02]  /*0520*/  PRMT R8, R9, 0x7610, R8 ;  /* 0x0000761009087816 */ /* 0x004fe40000000008 */
[----:B---3--:R-:W-:-:S07]  /*0530*/  PRMT R4, R10, 0x7610, R4 ;  /* 0x000076100a047816 */ /* 0x008fce0000000004 */
.L_x_6:
[----:B------:R-:W-:Y:S05]  /*0540*/  BSYNC.RECONVERGENT B0 ;  /* 0x0000000000007941 */ /* 0x000fea0003800200 */
.L_x_5:
[----:B------:R-:W-:Y:S01]  /*0550*/  LOP3.LUT R4, R4, 0xffff, RZ, 0xc0, !PT ;  /* 0x0000ffff04047812 */ /* 0x000fe200078ec0ff */
[----:B------:R-:W-:Y:S01]  /*0560*/  IMAD.MOV.U32 R2, RZ, RZ, 0x2 ;  /* 0x00000002ff027424 */ /* 0x000fe200078e00ff */
[----:B------:R-:W-:Y:S01]  /*0570*/  LOP3.LUT R3, R8, 0xffff, RZ, 0xc0, !PT ;  /* 0x0000ffff08037812 */ /* 0x000fe200078ec0ff */
[----:B------:R0:W-:Y:S01]  /*0580*/  STL [R1+0x18], R0 ;  /* 0x0000180001007387 */ /* 0x0001e20000100800 */
[----:B------:R-:W-:Y:S01]  /*0590*/  LOP3.LUT R6, R6, 0xffff, RZ, 0xc0, !PT ;  /* 0x0000ffff06067812 */ /* 0x000fe200078ec0ff */
[----:B------:R-:W-:Y:S05]  /*05a0*/  WARPSYNC.ALL ;  /* 0x0000000000007948 */ /* 0x000fea0003800000 */
[----:B------:R-:W-:Y:S01]  /*05b0*/  PRMT R8, R3, 0x3340, R4 ;  /* 0x0000334003087816 */ /* 0x000fe20000000004 */
[----:B------:R-:W-:Y:S01]  /*05c0*/  IMAD.MOV.U32 R4, RZ, RZ, 0x100 ;  /* 0x00000100ff047424 */ /* 0x000fe200078e00ff */
[----:B------:R-:W-:-:S02]  /*05d0*/  MOV R3, 0x400 ;  /* 0x0000040000037802 */ /* 0x000fc40000000f00 */
[----:B------:R-:W-:Y:S02]  /*05e0*/  LOP3.LUT R5, R5, 0xffff, RZ, 0xc0, !PT ;  /* 0x0000ffff05057812 */ /* 0x000fe400078ec0ff */
[----:B------:R-:W-:Y:S01]  /*05f0*/  LEA R14, R20, R3, 0x18 ;  /* 0x00000003140e7211 */ /* 0x000fe200078ec0ff */
[----:B------:R0:W-:Y:S01]  /*0600*/  STL.U16 [R1+0x1c], R4 ;  /* 0x00001c0401007387 */ /* 0x0001e20000100400 */
[----:B------:R-:W-:Y:S02]  /*0610*/  PRMT R9, R5, 0x3340, R6 ;  /* 0x0000334005097816 */ /* 0x000fe40000000006 */
[----:B------:R-:W-:Y:S02]  /*0620*/  PRMT R5, R2, 0x7610, R5 ;  /* 0x0000761002057816 */ /* 0x000fe40000000005 */
[----:B------:R-:W-:Y:S02]  /*0630*/  MOV R2, R14 ;  /* 0x0000000e00027202 */ /* 0x000fe40000000f00 */
[----:B------:R-:W-:-:S02]  /*0640*/  MOV R3, R7 ;  /* 0x0000000700037202 */ /* 0x000fc40000000f00 */
[----:B------:R-:W-:Y:S01]  /*0650*/  ISETP.GT.U32.AND P1, PT, R0, 0x1f, PT ;  /* 0x0000001f0000780c */ /* 0x000fe20003f24070 */
[----:B------:R0:W-:Y:S01]  /*0660*/  STL.U8 [R1+0x1e], R5 ;  /* 0x00001e0501007387 */ /* 0x0001e20000100000 */
[----:B------:R-:W-:-:S03]  /*0670*/  PRMT R8, R9, 0x5410, R8 ;  /* 0x0000541009087816 */ /* 0x000fc60000000008 */
[----:B------:R0:W-:Y:S04]  /*0680*/  STL.64 [R1+0x10], R2 ;  /* 0x0000100201007387 */ /* 0x0001e80000100a00 */
[----:B------:R0:W-:Y:S01]  /*0690*/  STS [R11+0x10], R8 ;  /* 0x000010080b007388 */ /* 0x0001e20000000800 */
[----:B------:R-:W-:Y:S06]  /*06a0*/  BAR.SYNC.DEFER_BLOCKING 0x0 ;  /* 0x0000000000007b1d */ /* 0x000fec0000010000 */
[----:B------:R-:W-:Y:S05]  /*06b0*/  @P1 BRA `(.L_x_7) ;  /* 0x0000000c00c41947 */ /* 0x000fea0003800000 */
[----:B0-----:R-:W0:Y:S04]  /*06c0*/  LDS R4, [R13] ;  /* 0x000000000d047984 */ /* 0x001e280000000800 */
[----:B------:R-:W1:Y:S04]  /*06d0*/  LDS R2, [R13+0x4] ;  /* 0x000004000d027984 */ /* 0x000e680000000800 */
[----:B------:R-:W2:Y:S04]  /*06e0*/  LDS R3, [R13+0x8] ;  /* 0x000008000d037984 */ /* 0x000ea80000000800 */
[----:B------:R-:W3:Y:S01]  /*06f0*/  LDS R6, [R13+0xc] ;  /* 0x00000c000d067984 */ /* 0x000ee20000000800 */
[----:B0-----:R-:W-:-:S03]  /*0700*/  PRMT R8, R4, 0x7771, RZ ;  /* 0x0000777104087816 */ /* 0x001fc600000000ff */
[----:B------:R0:W-:Y:S01]  /*0710*/  STL [R1+0x1c], R4 ;  /* 0x00001c0401007387 */ /* 0x0001e20000100800 */
[C---:B------:R-:W-:Y:S02]  /*0720*/  PRMT R7, R4.reuse, 0x7770, RZ ;  /* 0x0000777004077816 */ /* 0x040fe400000000ff */
[C---:B------:R-:W-:Y:S01]  /*0730*/  PRMT R9, R4.reuse, 0x7772, RZ ;  /* 0x0000777204097816 */ /* 0x040fe200000000ff */
[----:B-1----:R0:W-:Y:S01]  /*0740*/  STL [R1+0x8], R2 ;  /* 0x0000080201007387 */ /* 0x0021e20000100800 */
[----:B------:R-:W-:Y:S02]  /*0750*/  PRMT R5, R4, 0x7773, RZ ;  /* 0x0000777304057816 */ /* 0x000fe400000000ff */
[----:B------:R-:W-:Y:S01]  /*0760*/  LOP3.LUT R10, R8, 0xff, RZ, 0xc0, !PT ;  /* 0x000000ff080a7812 */ /* 0x000fe200078ec0ff */
[----:B--2---:R0:W-:Y:S01]  /*0770*/  STL.64 [R1+0x20], R2 ;  /* 0x0000200201007387 */ /* 0x0041e20000100a00 */
[----:B------:R-:W-:Y:S02]  /*0780*/  LOP3.LUT R22, R7, 0xff, RZ, 0xc0, !PT ;  /* 0x000000ff07167812 */ /* 0x000fe400078ec0ff */
[----:B------:R-:W-:Y:S01]  /*0790*/  LOP3.LUT R26, R9, 0xff, RZ, 0xc0, !PT ;  /* 0x000000ff091a7812 */ /* 0x000fe200078ec0ff */
[----:B------:R-:W-:Y:S01]  /*07a0*/  IMAD.IADD R10, R1, 0x1, R10 ;  /* 0x00000001010a7824 */ /* 0x000fe200078e020a */
[----:B------:R-:W-:Y:S01]  /*07b0*/  LOP3.LUT R8, R5, 0xff, RZ, 0xc0, !PT ;  /* 0x000000ff05087812 */ /* 0x000fe200078ec0ff */
[C---:B------:R-:W-:Y:S01]  /*07c0*/  IMAD.IADD R9, R1.reuse, 0x1, R22 ;  /* 0x0000000101097824 */ /* 0x040fe200078e0216 */
[----:B---3--:R0:W-:Y:S01]  /*07d0*/  STL [R1+0x28], R6 ;  /* 0x0000280601007387 */ /* 0x0081e20000100800 */
[----:B------:R-:W-:-:S02]  /*07e0*/  IMAD.IADD R26, R1, 0x1, R26 ;  /* 0x00000001011a7824 */ /* 0x000fc400078e021a */
[C---:B------:R-:W-:Y:S01]  /*07f0*/  IMAD.IADD R21, R1.reuse, 0x1, R8 ;  /* 0x0000000101157824 */ /* 0x040fe200078e0208 */
[----:B------:R-:W2:Y:S04]  /*0800*/  LDL.U8 R10, [R10+0x8] ;  /* 0x000008000a0a7983 */ /* 0x000ea80000100000 */
[----:B------:R-:W3:Y:S04]  /*0810*/  LDL.U8 R8, [R9+0x8] ;  /* 0x0000080009087983 */ /* 0x000ee80000100000 */
[----:B------:R-:W4:Y:S04]  /*0820*/  LDL.U8 R22, [R26+0x8] ;  /* 0x000008001a167983 */ /* 0x000f280000100000 */
[----:B------:R-:W4:Y:S04]  /*0830*/  LDL.U8 R24, [R21+0x8] ;  /* 0x0000080015187983 */ /* 0x000f280000100000 */
[----:B------:R0:W-:Y:S01]  /*0840*/  STL [R1+0x4], R3 ;  /* 0x0000040301007387 */ /* 0x0001e20000100800 */
[----:B--2---:R-:W-:-:S02]  /*0850*/  IMAD.IADD R23, R1, 0x1, R10 ;  /* 0x0000000101177824 */ /* 0x004fc400078e020a */
[----:B---3--:R-:W-:-:S03]  /*0860*/  IMAD.IADD R25, R1, 0x1, R8 ;  /* 0x0000000101197824 */ /* 0x008fc600078e0208 */
[----:B------:R-:W2:Y:S01]  /*0870*/  LDL.U8 R8, [R23+0x4] ;  /* 0x0000040017087983 */ /* 0x000ea20000100000 */
[----:B----4-:R-:W-:-:S03]  /*0880*/  IMAD.IADD R22, R1, 0x1, R22 ;  /* 0x0000000101167824 */ /* 0x010fc600078e0216 */
[----:B------:R-:W3:Y:S01]  /*0890*/  LDL.U8 R7, [R25+0x4] ;  /* 0x0000040019077983 */ /* 0x000ee20000100000 */
[----:B------:R-:W-:-:S03]  /*08a0*/  IMAD.IADD R24, R1, 0x1, R24 ;  /* 0x0000000101187824 */ /* 0x000fc600078e0218 */
[----:B------:R-:W4:Y:S04]  /*08b0*/  LDL.U8 R9, [R22+0x4] ;  /* 0x0000040016097983 */ /* 0x000f280000100000 */
[----:B------:R-:W4:Y:S04]  /*08c0*/  LDL.U8 R10, [R24+0x4] ;  /* 0x00000400180a7983 */ /* 0x000f280000100000 */
[----:B------:R0:W-:Y:S04]  /*08d0*/  STL [UR10], R6 ;  /* 0x00000006ff007987 */ /* 0x0001e8000810080a */
[----:B--2---:R-:W2:Y:S04]  /*08e0*/  LDL.U8 R8, [R8+UR10] ;  /* 0x0000000a08087983 */ /* 0x004ea80008100000 */
[----:B---3--:R-:W2:Y:S04]  /*08f0*/  LDL.U8 R7, [R7+UR10] ;  /* 0x0000000a07077983 */ /* 0x008ea80008100000 */
[----:B----4-:R-:W3:Y:S04]  /*0900*/  LDL.U8 R9, [R9+UR10] ;  /* 0x0000000a09097983 */ /* 0x010ee80008100000 */
[----:B------:R-:W3:Y:S01]  /*0910*/  LDL.U8 R10, [R10+UR10] ;  /* 0x0000000a0a0a7983 */ /* 0x000ee20008100000 */
[----:B------:R-:W1:Y:S01]  /*0920*/  S2R R25, SR_LANEID ;  /* 0x0000000000197919 */ /* 0x000e620000000000 */
[----:B------:R-:W-:Y:S01]  /*0930*/  UMOV UR4, 0xffffffff ;  /* 0xffffffff00047882 */ /* 0x000fe20000000000 */
[----:B------:R-:W-:-:S02]  /*0940*/  ISETP.NE.AND P2, PT, R0, RZ, PT ;  /* 0x000000ff0000720c */ /* 0x000fc40003f45270 */
[----:B--2---:R-:W-:Y:S02]  /*0950*/  PRMT R21, R7, 0x3340, R8 ;  /* 0x0000334007157816 */ /* 0x004fe40000000008 */
[----:B---3--:R-:W-:-:S04]  /*0960*/  PRMT R26, R9, 0x3340, R10 ;  /* 0x00003340091a7816 */ /* 0x008fc8000000000a */
[----:B------:R-:W-:Y:S01]  /*0970*/  PRMT R21, R21, 0x5410, R26 ;  /* 0x0000541015157816 */ /* 0x000fe2000000001a */
[----:B------:R-:W-:-:S04]  /*0980*/  IMAD.U32 R22, R9, 0x10000, RZ ;  /* 0x0001000009167824 */ /* 0x000fc800078e00ff */
[----:B------:R0:W-:Y:S01]  /*0990*/  STL [UR10], R21 ;  /* 0x00000015ff007987 */ /* 0x0001e2000810080a */
[----:B------:R-:W-:-:S05]  /*09a0*/  LOP3.LUT R23, R22, 0xff0000, RZ, 0xc0, !PT ;  /* 0x00ff000016177812 */ /* 0x000fca00078ec0ff */
[----:B------:R-:W-:-:S04]  /*09b0*/  IMAD R23, R8, 0x100, R23 ;  /* 0x0000010008177824 */ /* 0x000fc800078e0217 */
[----:B------:R-:W-:-:S04]  /*09c0*/  IMAD R22, R10, 0x1000000, R23 ;  /* 0x010000000a167824 */ /* 0x000fc800078e0217 */
[----:B------:R-:W-:Y:S01]  /*09d0*/  IMAD.IADD R24, R7, 0x1, R22 ;  /* 0x0000000107187824 */ /* 0x000fe200078e0216 */
[----:B01----:R-:W-:Y:S06]  /*09e0*/  BRA.DIV UR4, `(.L_x_8) ;  /* 0x0000001204207947 */ /* 0x003fec000b800000 */
[----:B------:R-:W0:Y:S01]  /*09f0*/  SHFL.UP PT, R26, R24, 0x1, RZ ;  /* 0x04200000181a7989 */ /* 0x000e2200000e00ff */
[----:B------:R-:W-:Y:S02]  /*0a00*/  ISETP.GE.AND P0, PT, R25, 0x1, PT ;  /* 0x000000011900780c */ /* 0x000fe40003f06270 */
[--C-:B0-----:R-:W-:Y:S02]  /*0a10*/  SHF.R.U32.HI R22, RZ, 0x10, R26.reuse ;  /* 0x00000010ff167819 */ /* 0x101fe4000001161a */
[----:B------:R-:W-:Y:S02]  /*0a20*/  SHF.R.U32.HI R21, RZ, 0x8, R26 ;  /* 0x00000008ff157819 */ /* 0x000fe4000001161a */
[----:B------:R-:W-:Y:S02]  /*0a30*/  LOP3.LUT R23, R22, 0xff, RZ, 0xc0, !PT ;  /* 0x000000ff16177812 */ /* 0x000fe400078ec0ff */
[----:B------:R-:W-:-:S05]  /*0a40*/  LOP3.LUT R22, R21, 0xff, RZ, 0xc0, !PT ;  /* 0x000000ff15167812 */ /* 0x000fca00078ec0ff */
[----:B------:R-:W2:Y:S01]  /*0a50*/  @P0 LDL.U8 R9, [R23+UR10] ;  /* 0x0000000a17090983 */ /* 0x000ea20008100000 */
[----:B------:R-:W-:-:S03]  /*0a60*/  LOP3.LUT R21, R26, 0xff, RZ, 0xc0, !PT ;  /* 0x000000ff1a157812 */ /* 0x000fc600078ec0ff */
[----:B------:R-:W3:Y:S01]  /*0a70*/  @P0 LDL.U8 R8, [R22+UR10] ;  /* 0x0000000a16080983 */ /* 0x000ee20008100000 */
[----:B------:R-:W-:-:S03]  /*0a80*/  LEA.HI R28, R26, UR10, RZ, 0x8 ;  /* 0x0000000a1a1c7c11 */ /* 0x000fc6000f8f40ff */
[----:B------:R-:W4:Y:S04]  /*0a90*/  @P0 LDL.U8 R7, [R21+UR10] ;  /* 0x0000000a15070983 */ /* 0x000f280008100000 */
[----:B------:R-:W4:Y:S01]  /*0aa0*/  @P0 LDL.U8 R10, [R28] ;  /* 0x000000001c0a0983 */ /* 0x000f220000100000 */
[----:B------:R-:W-:Y:S01]  /*0ab0*/  ISETP.GE.AND P0, PT, R25, 0x2, PT ;  /* 0x000000021900780c */ /* 0x000fe20003f06270 */
[----:B--2---:R-:W-:Y:S01]  /*0ac0*/  IMAD.U32 R24, R9, 0x10000, RZ ;  /* 0x0001000009187824 */ /* 0x004fe200078e00ff */
[----:B---3--:R-:W-:-:S04]  /*0ad0*/  LOP3.LUT R27, R8, 0xff, RZ, 0xc0, !PT ;  /* 0x000000ff081b7812 */ /* 0x008fc800078ec0ff */
[----:B------:R-:W-:Y:S02]  /*0ae0*/  LOP3.LUT R24, R24, 0xff0000, RZ, 0xc0, !PT ;  /* 0x00ff000018187812 */ /* 0x000fe400078ec0ff */
[----:B----4-:R-:W-:-:S03]  /*0af0*/  PRMT R22, R7, 0x3340, R8 ;  /* 0x0000334007167816 */ /* 0x010fc60000000008 */
[----:B------:R-:W-:Y:S01]  /*0b00*/  IMAD R27, R27, 0x100, R24 ;  /* 0x000001001b1b7824 */ /* 0x000fe200078e0218 */
[----:B------:R-:W-:Y:S02]  /*0b10*/  LOP3.LUT R24, R7, 0xff, RZ, 0xc0, !PT ;  /* 0x000000ff07187812 */ /* 0x000fe400078ec0ff */
[----:B------:R-:W-:Y:S01]  /*0b20*/  PRMT R21, R9, 0x3340, R10 ;  /* 0x0000334009157816 */ /* 0x000fe2000000000a */
[----:B------:R-:W-:-:S03]  /*0b30*/  IMAD R27, R10, 0x1000000, R27 ;  /* 0x010000000a1b7824 */ /* 0x000fc600078e021b */
[----:B------:R-:W-:Y:S01]  /*0b40*/  PRMT R21, R22, 0x5410, R21 ;  /* 0x0000541016157816 */ /* 0x000fe20000000015 */
[----:B------:R-:W-:-:S04]  /*0b50*/  IMAD.IADD R24, R24, 0x1, R27 ;  /* 0x0000000118187824 */ /* 0x000fc800078e021b */
[----:B------:R-:W-:Y:S04]  /*0b60*/  STL [UR10], R21 ;  /* 0x00000015ff007987 */ /* 0x000fe8000810080a */
[----:B------:R-:W0:Y:S02]  /*0b70*/  SHFL.UP PT, R26, R24, 0x2, RZ ;  /* 0x04400000181a7989 */ /* 0x000e2400000e00ff */
[--C-:B0-----:R-:W-:Y:S02]  /*0b80*/  SHF.R.U32.HI R23, RZ, 0x10, R26.reuse ;  /* 0x00000010ff177819 */ /* 0x101fe4000001161a */
[----:B------:R-:W-:Y:S02]  /*0b90*/  SHF.R.U32.HI R22, RZ, 0x8, R26 ;  /* 0x00000008ff167819 */ /* 0x000fe4000001161a */
[----:B------:R-:W-:-:S02]  /*0ba0*/  LOP3.LUT R27, R23, 0xff, RZ, 0xc0, !PT ;  /* 0x000000ff171b7812 */ /* 0x000fc400078ec0ff */
[----:B------:R-:W-:-:S03]  /*0bb0*/  LOP3.LUT R23, R22, 0xff, RZ, 0xc0, !PT ;  /* 0x000000ff16177812 */ /* 0x000fc600078ec0ff */
        /* <DEDUP_REMOVED lines=10> */
[C---:B----4-:R-:W-:Y:S02]  /*0c60*/  LOP3.LUT R21, R7.reuse, 0xff, RZ, 0xc0, !PT ;  /* 0x000000ff07157812 */ /* 0x050fe400078ec0ff */
[----:B------:R-:W-:Y:S01]  /*0c70*/  PRMT R22, R7, 0x3340, R8 ;  /* 0x0000334007167816 */ /* 0x000fe20000000008 */
[----:B------:R-:W-:-:S04]  /*0c80*/  IMAD R29, R29, 0x100, R24 ;  /* 0x000001001d1d7824 */ /* 0x000fc800078e0218 */
[----:B------:R-:W-:-:S04]  /*0c90*/  IMAD R24, R10, 0x1000000, R29 ;  /* 0x010000000a187824 */ /* 0x000fc800078e021d */
[----:B------:R-:W-:Y:S01]  /*0ca0*/  IMAD.IADD R24, R21, 0x1, R24 ;  /* 0x0000000115187824 */ /* 0x000fe200078e0218 */
[----:B------:R-:W-:-:S04]  /*0cb0*/  PRMT R21, R9, 0x3340, R10 ;  /* 0x0000334009157816 */ /* 0x000fc8000000000a */
[----:B------:R-:W0:Y:S01]  /*0cc0*/  SHFL.UP PT, R26, R24, 0x4, RZ ;  /* 0x04800000181a7989 */ /* 0x000e2200000e00ff */
[----:B------:R-:W-:-:S05]  /*0cd0*/  PRMT R21, R22, 0x5410, R21 ;  /* 0x0000541016157816 */ /* 0x000fca0000000015 */
[----:B------:R1:W-:Y:S01]  /*0ce0*/  STL [UR10], R21 ;  /* 0x00000015ff007987 */ /* 0x0003e2000810080a */
[--C-:B0-----:R-:W-:Y:S02]  /*0cf0*/  SHF.R.U32.HI R23, RZ, 0x10, R26.reuse ;  /* 0x00000010ff177819 */ /* 0x101fe4000001161a */
[----:B------:R-:W-:Y:S02]  /*0d00*/  SHF.R.U32.HI R22, RZ, 0x8, R26 ;  /* 0x00000008ff167819 */ /* 0x000fe4000001161a */
[----:B------:R-:W-:Y:S02]  /*0d10*/  LOP3.LUT R27, R23, 0xff, RZ, 0xc0, !PT ;  /* 0x000000ff171b7812 */ /* 0x000fe400078ec0ff */
[----:B------:R-:W-:-:S03]  /*0d20*/  LOP3.LUT R23, R22, 0xff, RZ, 0xc0, !PT ;  /* 0x000000ff16177812 */ /* 0x000fc600078ec0ff */
[----:B------:R-:W2:Y:S01]  /*0d30*/  @P0 LDL.U8 R9, [R27+UR10] ;  /* 0x0000000a1b090983 */ /* 0x000ea20008100000 */
[----:B------:R-:W-:-:S03]  /*0d40*/  LOP3.LUT R22, R26, 0xff, RZ, 0xc0, !PT ;  /* 0x000000ff1a167812 */ /* 0x000fc600078ec0ff */
[----:B------:R-:W3:Y:S01]  /*0d50*/  @P0 LDL.U8 R8, [R23+UR10] ;  /* 0x0000000a17080983 */ /* 0x000ee20008100000 */
[----:B------:R-:W-:-:S03]  /*0d60*/  LEA.HI R28, R26, UR10, RZ, 0x8 ;  /* 0x0000000a1a1c7c11 */ /* 0x000fc6000f8f40ff */
[----:B------:R-:W1:Y:S04]  /*0d70*/  @P0 LDL.U8 R7, [R22+UR10] ;  /* 0x0000000a16070983 */ /* 0x000e680008100000 */
[----:B------:R-:W4:Y:S01]  /*0d80*/  @P0 LDL.U8 R10, [R28] ;  /* 0x000000001c0a0983 */ /* 0x000f220000100000 */
[----:B------:R-:W-:Y:S01]  /*0d90*/  ISETP.GE.AND P0, PT, R25, 0x8, PT ;  /* 0x000000081900780c */ /* 0x000fe20003f06270 */
[----:B--2---:R-:W-:Y:S01]  /*0da0*/  IMAD.U32 R24, R9, 0x10000, RZ ;  /* 0x0001000009187824 */ /* 0x004fe200078e00ff */
[----:B---3--:R-:W-:-:S04]  /*0db0*/  LOP3.LUT R29, R8, 0xff, RZ, 0xc0, !PT ;  /* 0x000000ff081d7812 */ /* 0x008fc800078ec0ff */
[----:B------:R-:W-:Y:S02]  /*0dc0*/  LOP3.LUT R24, R24, 0xff0000, RZ, 0xc0, !PT ;  /* 0x00ff000018187812 */ /* 0x000fe400078ec0ff */
[C---:B-1----:R-:W-:Y:S02]  /*0dd0*/  LOP3.LUT R21, R7.reuse, 0xff, RZ, 0xc0, !PT ;  /* 0x000000ff07157812 */ /* 0x042fe400078ec0ff */
[----:B------:R-:W-:Y:S01]  /*0de0*/  PRMT R22, R7, 0x3340, R8 ;  /* 0x0000334007167816 */ /* 0x000fe20000000008 */
[----:B------:R-:W-:-:S04]  /*0df0*/  IMAD R29, R29, 0x100, R24 ;  /* 0x000001001d1d7824 */ /* 0x000fc800078e0218 */
[----:B----4-:R-:W-:-:S04]  /*0e00*/  IMAD R24, R10, 0x1000000, R29 ;  /* 0x010000000a187824 */ /* 0x010fc800078e021d */
        /* <DEDUP_REMOVED lines=29> */
[----:B------:R-:W-:Y:S02]  /*0fe0*/  LOP3.LUT R25, R26, 0xff, RZ, 0xc0, !PT ;  /* 0x000000ff1a197812 */ /* 0x000fe400078ec0ff */
[----:B------:R-:W-:Y:S02]  /*0ff0*/  LOP3.LUT R23, R23, 0xff, RZ, 0xc0, !PT ;  /* 0x000000ff17177812 */ /* 0x000fe400078ec0ff */
[----:B------:R-:W-:Y:S01]  /*1000*/  SHF.R.U32.HI R22, RZ, 0x8, R26 ;  /* 0x00000008ff167819 */ /* 0x000fe2000001161a */
[----:B------:R-:W2:Y:S03]  /*1010*/  @P0 LDL.U8 R7, [R25+UR10] ;  /* 0x0000000a19070983 */ /* 0x000ea60008100000 */
[----:B------:R-:W-:Y:S01]  /*1020*/  LOP3.LUT R22, R22, 0xff, RZ, 0xc0, !PT ;  /* 0x000000ff16167812 */ /* 0x000fe200078ec0ff */
[----:B------:R-:W3:Y:S04]  /*1030*/  @P0 LDL.U8 R9, [R23+UR10] ;  /* 0x0000000a17090983 */ /* 0x000ee80008100000 */
[----:B------:R-:W4:Y:S01]  /*1040*/  @P0 LDL.U8 R8, [R22+UR10] ;  /* 0x0000000a16080983 */ /* 0x000f220008100000 */
[----:B------:R-:W-:-:S05]  /*1050*/  LEA.HI R26, R26, UR10, RZ, 0x8 ;  /* 0x0000000a1a1a7c11 */ /* 0x000fca000f8f40ff */
[----:B------:R-:W4:Y:S01]  /*1060*/  @P0 LDL.U8 R10, [R26] ;  /* 0x000000001a0a0983 */ /* 0x000f220000100000 */
[----:B--2---:R-:W-:Y:S01]  /*1070*/  LOP3.LUT R7, R7, 0xff, RZ, 0xc0, !PT ;  /* 0x000000ff07077812 */ /* 0x004fe200078ec0ff */
[----:B---3--:R-:W-:-:S03]  /*1080*/  IMAD.U32 R9, R9, 0x10000, RZ ;  /* 0x0001000009097824 */ /* 0x008fc600078e00ff */
[----:B----4-:R-:W-:Y:S02]  /*1090*/  PRMT R8, R8, 0x7604, R7 ;  /* 0x0000760408087816 */ /* 0x010fe40000000007 */
[----:B------:R-:W-:-:S05]  /*10a0*/  LOP3.LUT R9, R9, 0xff0000, RZ, 0xc0, !PT ;  /* 0x00ff000009097812 */ /* 0x000fca00078ec0ff */
[----:B------:R-:W-:-:S04]  /*10b0*/  IMAD.IADD R9, R9, 0x1, R8 ;  /* 0x0000000109097824 */ /* 0x000fc800078e0208 */
[----:B------:R-:W-:-:S05]  /*10c0*/  IMAD R24, R10, 0x1000000, R9 ;  /* 0x010000000a187824 */ /* 0x000fca00078e0209 */
[----:B------:R1:W0:Y:S01]  /*10d0*/  SHFL.UP PT, R10, R24, 0x1, RZ ;  /* 0x04200000180a7989 */ /* 0x00022200000e00ff */
[C---:B------:R-:W-:Y:S02]  /*10e0*/  PRMT R7, R4.reuse, 0x7772, RZ ;  /* 0x0000777204077816 */ /* 0x040fe400000000ff */
[C---:B------:R-:W-:Y:S02]  /*10f0*/  PRMT R9, R4.reuse, 0x7770, RZ ;  /* 0x0000777004097816 */ /* 0x040fe400000000ff */
[----:B------:R-:W-:-:S07]  /*1100*/  PRMT R8, R4, 0x7771, RZ ;  /* 0x0000777104087816 */ /* 0x000fce00000000ff */
.L_x_20:
[--C-:B0-----:R-:W-:Y:S01]  /*1110*/  @P2 SHF.R.U32.HI R22, RZ, 0x8, R10.reuse ;  /* 0x00000008ff162819 */ /* 0x101fe2000001160a */
[----:B------:R0:W-:Y:S01]  /*1120*/  STL.64 [R1+0x20], R2 ;  /* 0x0000200201007387 */ /* 0x0001e20000100a00 */
[----:B-1----:R-:W-:Y:S02]  /*1130*/  @P2 SHF.R.U32.HI R21, RZ, 0x10, R10 ;  /* 0x00000010ff152819 */ /* 0x002fe4000001160a */
[----:B------:R-:W-:Y:S01]  /*1140*/  @P2 LOP3.LUT R22, R22, 0xff, RZ, 0xc0, !PT ;  /* 0x000000ff16162812 */ /* 0x000fe200078ec0ff */
[----:B------:R1:W-:Y:S01]  /*1150*/  STL [R1+0x28], R6 ;  /* 0x0000280601007387 */ /* 0x0003e20000100800 */
[----:B------:R-:W-:-:S03]  /*1160*/  @P2 LOP3.LUT R24, R10, 0xff, RZ, 0xc0, !PT ;  /* 0x000000ff0a182812 */ /* 0x000fc600078ec0ff */
[C---:B------:R-:W-:Y:S01]  /*1170*/  @P2 IMAD.IADD R23, R1.reuse, 0x1, R22 ;  /* 0x0000000101172824 */ /* 0x040fe200078e0216 */
[----:B------:R-:W-:Y:S01]  /*1180*/  STL [R1+0x1c], R4 ;  /* 0x00001c0401007387 */ /* 0x000fe20000100800 */
[----:B------:R-:W-:Y:S01]  /*1190*/  @P2 IMAD.IADD R24, R1, 0x1, R24 ;  /* 0x0000000101182824 */ /* 0x000fe200078e0218 */
[----:B0-----:R-:W-:Y:S02]  /*11a0*/  @P2 LOP3.LUT R2, R21, 0xff, RZ, 0xc0, !PT ;  /* 0x000000ff15022812 */ /* 0x001fe400078ec0ff */
[----:B------:R0:W-:Y:S01]  /*11b0*/  STL [R1], R4 ;  /* 0x0000000401007387 */ /* 0x0001e20000100800 */
[----:B------:R-:W-:Y:S02]  /*11c0*/  @P2 LEA.HI R21, R10, R1, RZ, 0x8 ;  /* 0x000000010a152211 */ /* 0x000fe400078f40ff */
[----:B------:R-:W-:Y:S01]  /*11d0*/  @P2 IMAD.IADD R22, R1, 0x1, R2 ;  /* 0x0000000101162824 */ /* 0x000fe200078e0202 */
[----:B------:R-:W2:Y:S04]  /*11e0*/  @P2 LDL.U8 R9, [R24] ;  /* 0x0000000018092983 */ /* 0x000ea80000100000 */
[----:B------:R-:W3:Y:S04]  /*11f0*/  @P2 LDL.U8 R5, [R21] ;  /* 0x0000000015052983 */ /* 0x000ee80000100000 */
[----:B------:R-:W4:Y:S04]  /*1200*/  @P2 LDL.U8 R8, [R23] ;  /* 0x0000000017082983 */ /* 0x000f280000100000 */
[----:B------:R-:W4:Y:S01]  /*1210*/  @P2 LDL.U8 R7, [R22] ;  /* 0x0000000016072983 */ /* 0x000f220000100000 */
[----:B--2---:R-:W-:-:S02]  /*1220*/  LOP3.LUT R9, R9, 0xffff, RZ, 0xc0, !PT ;  /* 0x0000ffff09097812 */ /* 0x004fc400078ec0ff */
[----:B---3--:R-:W-:Y:S02]  /*1230*/  LOP3.LUT R5, R5, 0xffff, RZ, 0xc0, !PT ;  /* 0x0000ffff05057812 */ /* 0x008fe400078ec0ff */
[----:B----4-:R-:W-:Y:S02]  /*1240*/  LOP3.LUT R8, R8, 0xffff, RZ, 0xc0, !PT ;  /* 0x0000ffff08087812 */ /* 0x010fe400078ec0ff */
[----:B------:R-:W-:Y:S02]  /*1250*/  LOP3.LUT R2, R7, 0xffff, RZ, 0xc0, !PT ;  /* 0x0000ffff07027812 */ /* 0x000fe400078ec0ff */
[----:B-1----:R-:W-:Y:S02]  /*1260*/  PRMT R6, R9, 0x3340, R8 ;  /* 0x0000334009067816 */ /* 0x002fe40000000008 */
[----:B------:R-:W-:-:S04]  /*1270*/  PRMT R3, R2, 0x3340, R5 ;  /* 0x0000334002037816 */ /* 0x000fc80000000005 */
[----:B0-----:R-:W-:Y:S02]  /*1280*/  PRMT R4, R6, 0x5410, R3 ;  /* 0x0000541006047816 */ /* 0x001fe40000000003 */
[----:B------:R-:W-:Y:S02]  /*1290*/  LOP3.LUT R6, R2, 0xff, RZ, 0xc0, !PT ;  /* 0x000000ff02067812 */ /* 0x000fe400078ec0ff */
[----:B------:R-:W-:Y:S02]  /*12a0*/  LOP3.LUT R2, R5, 0xff, RZ, 0xc0, !PT ;  /* 0x000000ff05027812 */ /* 0x000fe400078ec0ff */
[----:B------:R-:W-:Y:S02]  /*12b0*/  LOP3.LUT R10, R9, 0xff, RZ, 0xc0, !PT ;  /* 0x000000ff090a7812 */ /* 0x000fe400078ec0ff */
[----:B------:R-:W-:Y:S01]  /*12c0*/  LOP3.LUT R8, R8, 0xff, RZ, 0xc0, !PT ;  /* 0x000000ff08087812 */ /* 0x000fe200078ec0ff */
[C---:B------:R-:W-:Y:S02]  /*12d0*/  IMAD.IADD R23, R1.reuse, 0x1, R6 ;  /* 0x0000000101177824 */ /* 0x040fe400078e0206 */
[----:B------:R-:W-:-:S02]  /*12e0*/  IMAD.IADD R5, R1, 0x1, R2 ;  /* 0x0000000101057824 */ /* 0x000fc400078e0202 */
[C---:B------:R-:W-:Y:S02]  /*12f0*/  IMAD.IADD R3, R1.reuse, 0x1, R10 ;  /* 0x0000000101037824 */ /* 0x040fe400078e020a */
[----:B------:R-:W-:Y:S01]  /*1300*/  IMAD.IADD R25, R1, 0x1, R8 ;  /* 0x0000000101197824 */ /* 0x000fe200078e0208 */
[----:B------:R1:W-:Y:S04]  /*1310*/  STL [R1+0x1c], R4 ;  /* 0x00001c0401007387 */ /* 0x0003e80000100800 */
[----:B------:R-:W2:Y:S04]  /*1320*/  LDL.U8 R2, [R23+0x20] ;  /* 0x0000200017027983 */ /* 0x000ea80000100000 */
[----:B------:R-:W3:Y:S04]  /*1330*/  LDL.U8 R6, [R25+0x20] ;  /* 0x0000200019067983 */ /* 0x000ee80000100000 */
[----:B------:R-:W4:Y:S04]  /*1340*/  LDL.U8 R5, [R5+0x20] ;  /* 0x0000200005057983 */ /* 0x000f280000100000 */
[----:B------:R-:W4:Y:S01]  /*1350*/  LDL.U8 R3, [R3+0x20] ;  /* 0x0000200003037983 */ /* 0x000f220000100000 */
[----:B--2---:R-:W-:-:S02]  /*1360*/  LOP3.LUT R22, R2, 0xff, RZ, 0xc0, !PT ;  /* 0x000000ff02167812 */ /* 0x004fc400078ec0ff */
[----:B---3--:R-:W-:Y:S02]  /*1370*/  LOP3.LUT R24, R6, 0xff, RZ, 0xc0, !PT ;  /* 0x000000ff06187812 */ /* 0x008fe400078ec0ff */
[----:B----4-:R-:W-:Y:S01]  /*1380*/  LOP3.LUT R10, R5, 0xff, RZ, 0xc0, !PT ;  /* 0x000000ff050a7812 */ /* 0x010fe200078ec0ff */
[----:B------:R-:W-:Y:S01]  /*1390*/  IMAD.IADD R9, R1, 0x1, R22 ;  /* 0x0000000101097824 */ /* 0x000fe200078e0216 */
[----:B------:R-:W-:Y:S01]  /*13a0*/  LOP3.LUT R8, R3, 0xff, RZ, 0xc0, !PT ;  /* 0x000000ff03087812 */ /* 0x000fe200078ec0ff */
[C---:B------:R-:W-:Y:S02]  /*13b0*/  IMAD.IADD R7, R1.reuse, 0x1, R24 ;  /* 0x0000000101077824 */ /* 0x040fe400078e0218 */
[C---:B------:R-:W-:Y:S02]  /*13c0*/  IMAD.IADD R21, R1.reuse, 0x1, R10 ;  /* 0x0000000101157824 */ /* 0x040fe400078e020a */
[----:B------:R-:W2:Y:S01]  /*13d0*/  LDL.U8 R9, [R9+0x24] ;  /* 0x0000240009097983 */ /* 0x000ea20000100000 */
[----:B------:R-:W-:-:S03]  /*13e0*/  IMAD.IADD R8, R1, 0x1, R8 ;  /* 0x0000000101087824 */ /* 0x000fc600078e0208 */
[----:B------:R-:W3:Y:S04]  /*13f0*/  LDL.U8 R10, [R21+0x24] ;  /* 0x00002400150a7983 */ /* 0x000ee80000100000 */
[----:B------:R2:W4:Y:S04]  /*1400*/  LDL.U8 R22, [R8+0x24] ;  /* 0x0000240008167983 */ /* 0x0005280000100000 */
[----:B------:R-:W4:Y:S01]  /*1410*/  LDL.U8 R7, [R7+0x24] ;  /* 0x0000240007077983 */ /* 0x000f220000100000 */
[----:B------:R-:W-:Y:S02]  /*1420*/  PRMT R3, R3, 0x3340, R6 ;  /* 0x0000334003037816 */ /* 0x000fe40000000006 */
[----:B------:R-:W-:-:S04]  /*1430*/  PRMT R2, R2, 0x3340, R5 ;  /* 0x0000334002027816 */ /* 0x000fc80000000005 */
[----:B------:R-:W-:Y:S02]  /*1440*/  PRMT R2, R3, 0x5410, R2 ;  /* 0x0000541003027816 */ /* 0x000fe40000000002 */
[C---:B--2---:R-:W-:Y:S02]  /*1450*/  LOP3.LUT R8, R9.reuse, 0xff, RZ, 0xc0, !PT ;  /* 0x000000ff09087812 */ /* 0x044fe400078ec0ff */
[----:B---3--:R-:W-:Y:S02]  /*1460*/  PRMT R5, R9, 0x3340, R10 ;  /* 0x0000334009057816 */ /* 0x008fe4000000000a */
[----:B------:R-:W-:Y:S02]  /*1470*/  LOP3.LUT R6, R10, 0xff, RZ, 0xc0, !PT ;  /* 0x000000ff0a067812 */ /* 0x000fe400078ec0ff */
[----:B----4-:R-:W-:Y:S02]  /*1480*/  PRMT R24, R22, 0x3340, R7 ;  /* 0x0000334016187816 */ /* 0x010fe40000000007 */
[----:B------:R-:W-:-:S02]  /*1490*/  LOP3.LUT R10, R7, 0xff, RZ, 0xc0, !PT ;  /* 0x000000ff070a7812 */ /* 0x000fc400078ec0ff */
[----:B------:R-:W-:Y:S01]  /*14a0*/  LOP3.LUT R22, R22, 0xff, RZ, 0xc0, !PT ;  /* 0x000000ff16167812 */ /* 0x000fe200078ec0ff */
[C---:B------:R-:W-:Y:S01]  /*14b0*/  IMAD.IADD R9, R1.reuse, 0x1, R6 ;  /* 0x0000000101097824 */ /* 0x040fe200078e0206 */
[----:B------:R-:W-:Y:S01]  /*14c0*/  PRMT R3, R24, 0x5410, R5 ;  /* 0x0000541018037816 */ /* 0x000fe20000000005 */
[C---:B------:R-:W-:Y:S02]  /*14d0*/  IMAD.IADD R6, R1.reuse, 0x1, R8 ;  /* 0x0000000101067824 */ /* 0x040fe400078e0208 */
[C---:B------:R-:W-:Y:S02]  /*14e0*/  IMAD.IADD R7, R1.reuse, 0x1, R10 ;  /* 0x0000000101077824 */ /* 0x040fe400078e020a */
[----:B------:R-:W-:Y:S01]  /*14f0*/  IMAD.IADD R22, R1, 0x1, R22 ;  /* 0x0000000101167824 */ /* 0x000fe200078e0216 */
[----:B------:R1:W-:Y:S04]  /*1500*/  STL.64 [R1+0x20], R2 ;  /* 0x0000200201007387 */ /* 0x0003e80000100a00 */
[----:B------:R-:W2:Y:S04]  /*1510*/  LDL.U8 R5, [R9+0x28] ;  /* 0x0000280009057983 */ /* 0x000ea80000100000 */
[----:B------:R-:W2:Y:S04]  /*1520*/  LDL.U8 R6, [R6+0x28] ;  /* 0x0000280006067983 */ /* 0x000ea80000100000 */
[----:B------:R-:W3:Y:S04]  /*1530*/  LDL.U8 R7, [R7+0x28] ;  /* 0x0000280007077983 */ /* 0x000ee80000100000 */
[----:B------:R-:W3:Y:S04]  /*1540*/  LDL.U8 R8, [R22+0x28] ;  /* 0x0000280016087983 */ /* 0x000ee80000100000 */
[----:B------:R1:W-:Y:S04]  /*1550*/  STS [R13], R4 ;  /* 0x000000040d007388 */ /* 0x0003e80000000800 */
[----:B------:R1:W-:Y:S04]  /*1560*/  STS [R13+0x4], R2 ;  /* 0x000004020d007388 */ /* 0x0003e80000000800 */
[----:B------:R1:W-:Y:S01]  /*1570*/  STS [R13+0x8], R3 ;  /* 0x000008030d007388 */ /* 0x0003e20000000800 */
[----:B--2---:R-:W-:-:S02]  /*1580*/  PRMT R5, R6, 0x3340, R5 ;  /* 0x0000334006057816 */ /* 0x004fc40000000005 */
[----:B---3--:R-:W-:-:S04]  /*1590*/  PRMT R8, R8, 0x3340, R7 ;  /* 0x0000334008087816 */ /* 0x008fc80000000007 */
[----:B------:R-:W-:-:S05]  /*15a0*/  PRMT R8, R8, 0x5410, R5 ;  /* 0x0000541008087816 */ /* 0x000fca0000000005 */
[----:B------:R1:W-:Y:S04]  /*15b0*/  STL [R1+0x28], R8 ;  /* 0x0000280801007387 */ /* 0x0003e80000100800 */
[----:B------:R1:W-:Y:S02]  /*15c0*/  STS [R13+0xc], R8 ;  /* 0x00000c080d007388 */ /* 0x0003e40000000800 */
.L_x_7:
[----:B------:R-:W-:Y:S05]  /*15d0*/  WARPSYNC.ALL ;  /* 0x0000000000007948 */ /* 0x000fea0003800000 */
[----:B------:R-:W-:Y:S01]  /*15e0*/  BAR.SYNC.DEFER_BLOCKING 0x0 ;  /* 0x0000000000007b1d */ /* 0x000fe20000010000 */
[----:B01---5:R-:W-:-:S05]  /*15f0*/  PRMT R4, R19, 0x8880, RZ ;  /* 0x0000888013047816 */ /* 0x023fca00000000ff */
[----:B------:R-:W0:Y:S02]  /*1600*/  LDS R2, [R11+0x10] ;  /* 0x000010000b027984 */ /* 0x000e240000000800 */
[----:B0-----:R-:W-:-:S05]  /*1610*/  PRMT R3, R2, 0x7770, RZ ;  /* 0x0000777002037816 */ /* 0x001fca00000000ff */
[----:B------:R-:W-:-:S06]  /*1620*/  IMAD R3, R3, 0x100, R4 ;  /* 0x0000010003037824 */ /* 0x000fcc00078e0204 */
[----:B------:R-:W0:Y:S08]  /*1630*/  LDC.U8 R3, c[0x3][R3+0x1000] ;  /* 0x00c4000003037b82 */ /* 0x000e300000000000 */
[----:B------:R-:W-:Y:S06]  /*1640*/  BAR.SYNC.DEFER_BLOCKING 0x0 ;  /* 0x0000000000007b1d */ /* 0x000fec0000010000 */
[----:B0-----:R0:W-:Y:S02]  /*1650*/  STS [R12+0x10], R3 ;  /* 0x000010030c007388 */ /* 0x0011e40000000800 */
[----:B------:R-:W-:Y:S06]  /*1660*/  BAR.SYNC.DEFER_BLOCKING 0x0 ;  /* 0x0000000000007b1d */ /* 0x000fec0000010000 */
[----:B------:R-:W-:Y:S05]  /*1670*/  @P1 BRA `(.L_x_9) ;  /* 0x0000000000841947 */ /* 0x000fea0003800000 */
[----:B------:R-:W-:Y:S01]  /*1680*/  MOV R5, 0x400 ;  /* 0x0000040000057802 */ /* 0x000fe20000000f00 */
[----:B------:R-:W-:Y:S01]  /*1690*/  UMOV UR4, 0xffffffff ;  /* 0xffffffff00047882 */ /* 0x000fe20000000000 */
[----:B------:R-:W-:-:S03]  /*16a0*/  ISETP.NE.AND P1, PT, R0, RZ, PT ;  /* 0x000000ff0000720c */ /* 0x000fc60003f25270 */
[----:B------:R-:W-:-:S05]  /*16b0*/  VIADD R5, R5, 0x2a0 ;  /* 0x000002a005057836 */ /* 0x000fca0000000000 */
[----:B------:R-:W-:-:S05]  /*16c0*/  LEA R5, R20, R5, 0x18 ;  /* 0x0000000514057211 */ /* 0x000fca00078ec0ff */
[----:B------:R-:W-:-:S05]  /*16d0*/  IMAD R5, R0, 0x14, R5 ;  /* 0x0000001400057824 */ /* 0x000fca00078e0205 */
[----:B------:R-:W-:Y:S04]  /*16e0*/  LDS R8, [R5+0x10] ;  /* 0x0000100005087984 */ /* 0x000fe80000000800 */
[----:B------:R-:W-:Y:S04]  /*16f0*/  LDS R4, [R5+0x14] ;  /* 0x0000140005047984 */ /* 0x000fe80000000800 */
[----:B------:R-:W1:Y:S04]  /*1700*/  LDS R7, [R5+0x1c] ;  /* 0x00001c0005077984 */ /* 0x000e680000000800 */
[----:B------:R-:W2:Y:S01]  /*1710*/  LDS R6, [R5+0x18] ;  /* 0x0000180005067984 */ /* 0x000ea20000000800 */
[----:B-1----:R-:W-:-:S05]  /*1720*/  IADD3 R9, PT, PT, R4, R8, R7 ;  /* 0x0000000804097210 */ /* 0x002fca0007ffe007 */
[----:B--2---:R-:W-:Y:S01]  /*1730*/  IMAD.IADD R9, R6, 0x1, R9 ;  /* 0x0000000106097824 */ /* 0x004fe200078e0209 */
[----:B------:R-:W-:Y:S06]  /*1740*/  BRA.DIV UR4, `(.L_x_10) ;  /* 0x0000000e04087947 */ /* 0x000fec000b800000 */
[----:B------:R-:W1:Y:S02]  /*1750*/  SHFL.UP P0, R10, R9, 0x1, RZ ;  /* 0x04200000090a7989 */ /* 0x000e6400000000ff */
[----:B-1----:R-:W-:-:S05]  /*1760*/  @P0 IMAD.IADD R10, R9, 0x1, R10 ;  /* 0x00000001090a0824 */ /* 0x002fca00078e020a */
[----:B------:R-:W1:Y:S02]  /*1770*/  SHFL.UP P0, R19, R10, 0x2, RZ ;  /* 0x044000000a137989 */ /* 0x000e6400000000ff */
[----:B-1----:R-:W-:-:S05]  /*1780*/  @P0 IMAD.IADD R19, R10, 0x1, R19 ;  /* 0x000000010a130824 */ /* 0x002fca00078e0213 */
[----:B------:R-:W1:Y:S02]  /*1790*/  SHFL.UP P0, R20, R19, 0x4, RZ ;  /* 0x0480000013147989 */ /* 0x000e6400000000ff */
[----:B-1----:R-:W-:-:S05]  /*17a0*/  @P0 IMAD.IADD R20, R19, 0x1, R20 ;  /* 0x0000000113140824 */ /* 0x002fca00078e0214 */
[----:B------:R-:W1:Y:S02]  /*17b0*/  SHFL.UP P0, R25, R20, 0x8, RZ ;  /* 0x0500000014197989 */ /* 0x000e6400000000ff */
[----:B-1----:R-:W-:-:S05]  /*17c0*/  @P0 IMAD.IADD R25, R20, 0x1, R25 ;  /* 0x0000000114190824 */ /* 0x002fca00078e0219 */
[----:B------:R1:W2:Y:S02]  /*17d0*/  SHFL.UP P0, R26, R25, 0x10, RZ ;  /* 0x06000000191a7989 */ /* 0x0002a400000000ff */
.L_x_26:
[----:B--2---:R-:W-:-:S04]  /*17e0*/  @P0 IMAD.IADD R26, R25, 0x1, R26 ;  /* 0x00000001191a0824 */ /* 0x004fc800078e021a */
[----:B------:R-:W-:-:S05]  /*17f0*/  IMAD.IADD R9, R26, 0x1, -R9 ;  /* 0x000000011a097824 */ /* 0x000fca00078e0a09 */
[----:B------:R-:W-:-:S05]  /*1800*/  SEL R9, R9, RZ, P1 ;  /* 0x000000ff09097207 */ /* 0x000fca0000800000 */
[----:B------:R-:W-:-:S04]  /*1810*/  IMAD.IADD R9, R8, 0x1, R9 ;  /* 0x0000000108097824 */ /* 0x000fc800078e0209 */
[----:B------:R-:W-:Y:S01]  /*1820*/  IMAD.IADD R4, R4, 0x1, R9 ;  /* 0x0000000104047824 */ /* 0x000fe200078e0209 */
[----:B------:R2:W-:Y:S03]  /*1830*/  STS [R5+0x10], R9 ;  /* 0x0000100905007388 */ /* 0x0005e60000000800 */
[----:B------:R-:W-:Y:S01]  /*1840*/  IMAD.IADD R6, R6, 0x1, R4 ;  /* 0x0000000106067824 */ /* 0x000fe200078e0204 */
[----:B------:R2:W-:Y:S03]  /*1850*/  STS [R5+0x14], R4 ;  /* 0x0000140405007388 */ /* 0x0005e60000000800 */
[----:B------:R-:W-:Y:S01]  /*1860*/  IMAD.IADD R8, R7, 0x1, R6 ;  /* 0x0000000107087824 */ /* 0x000fe200078e0206 */
[----:B------:R2:W-:Y:S04]  /*1870*/  STS [R5+0x18], R6 ;  /* 0x0000180605007388 */ /* 0x0005e80000000800 */
[----:B------:R2:W-:Y:S02]  /*1880*/  STS [R5+0x1c], R8 ;  /* 0x00001c0805007388 */ /* 0x0005e40000000800 */
.L_x_9:
[----:B------:R-:W-:Y:S05]  /*1890*/  WARPSYNC.ALL ;  /* 0x0000000000007948 */ /* 0x000fea0003800000 */
[----:B------:R-:W-:Y:S01]  /*18a0*/  BAR.SYNC.DEFER_BLOCKING 0x0 ;  /* 0x0000000000007b1d */ /* 0x000fe20000010000 */
[----:B------:R-:W-:Y:S01]  /*18b0*/  ISETP.NE.AND P0, PT, R3, 0x1, PT ;  /* 0x000000010300780c */ /* 0x000fe20003f05270 */
[----:B------:R-:W-:Y:S01]  /*18c0*/  VIADD R17, R17, 0x80 ;  /* 0x0000008011117836 */ /* 0x000fe20000000000 */
[----:B------:R-:W-:-:S04]  /*18d0*/  LOP3.LUT R7, R0, 0x7f, RZ, 0xc0, !PT ;  /* 0x0000007f00077812 */ /* 0x000fc800078ec0ff */
[----:B------:R-:W-:-:S07]  /*18e0*/  ISETP.NE.AND P1, PT, R7, 0x7f, PT ;  /* 0x0000007f0700780c */ /* 0x000fce0003f25270 */
[----:B--2---:R-:W2:Y:S01]  /*18f0*/  @!P0 LDC.64 R4, c[0x0][0x398] ;  /* 0x0000e600ff048b82 */ /* 0x004ea20000000a00 */
[----:B------:R-:W-:Y:S04]  /*1900*/  @!P0 LDS R6, [R14+0x544] ;  /* 0x000544000e068984 */ /* 0x000fe80000000800 */
[----:B0-----:R-:W0:Y:S02]  /*1910*/  LDS R3, [R12+0x10] ;  /* 0x000010000c037984 */ /* 0x001e240000000800 */
[----:B0-----:R-:W-:Y:S02]  /*1920*/  @!P0 IADD3 R7, PT, PT, R6, R18, R3 ;  /* 0x0000001206078210 */ /* 0x001fe40007ffe003 */
[----:B------:R-:W-:Y:S03]  /*1930*/  @!P1 STS.64 [R14+0x540], R2 ;  /* 0x000540020e009388 */ /* 0x000fe60000000a00 */
[----:B--2---:R-:W-:-:S05]  /*1940*/  @!P0 IMAD.WIDE R4, R7, 0x4, R4 ;  /* 0x0000000407048825 */ /* 0x004fca00078e0204 */
[----:B------:R0:W-:Y:S02]  /*1950*/  @!P0 STG.E desc[UR6][R4.64], R16 ;  /* 0x0000001004008986 */ /* 0x0001e4000c101906 */
[----:B0-----:R-:W-:Y:S01]  /*1960*/  VIADD R16, R16, 0x80 ;  /* 0x0000008010107836 */ /* 0x001fe20000000000 */
[----:B------:R-:W-:Y:S04]  /*1970*/  BAR.SYNC.DEFER_BLOCKING 0x0 ;  /* 0x0000000000007b1d */ /* 0x000fe80000010000 */
[----:B------:R-:W-:-:S13]  /*1980*/  ISETP.GE.AND P0, PT, R16, R15, PT ;  /* 0x0000000f1000720c */ /* 0x000fda0003f06270 */
[----:B------:R-:W-:Y:S05]  /*1990*/  @!P0 BRA `(.L_x_11) ;  /* 0xffffffe800688947 */ /* 0x000fea000383ffff */
.L_x_4:
[----:B------:R-:W-:-:S13]  /*19a0*/  ISETP.NE.AND P0, PT, R0, RZ, PT ;  /* 0x000000ff0000720c */ /* 0x000fda0003f05270 */
[----:B------:R-:W-:Y:S05]  /*19b0*/  @P0 BRA `(.L_x_12) ;  /* 0x0000000000100947 */ /* 0x000fea0003800000 */
[----:B------:R-:W2:Y:S01]  /*19c0*/  LDC.64 R2, c[0x0][0x3a0] ;  /* 0x0000e800ff027b82 */ /* 0x000ea20000000a00 */
[----:B------:R-:W-:-:S05]  /*19d0*/  IMAD.MOV.U32 R5, RZ, RZ, 0x7fffffff ;  /* 0x7fffffffff057424 */ /* 0x000fca00078e00ff */
[----:B--2---:R-:W2:Y:S04]  /*19e0*/  ATOMG.E.INC.STRONG.GPU PT, R3, desc[UR6][R2.64], R5 ;  /* 0x80000005020379a8 */ /* 0x004ea800099ef106 */
[----:B--2---:R2:W-:Y:S02]  /*19f0*/  STS [R14+0x548], R3 ;  /* 0x000548030e007388 */ /* 0x0045e40000000800 */
.L_x_12:
[----:B------:R-:W-:Y:S05]  /*1a00*/  WARPSYNC.ALL ;  /* 0x0000000000007948 */ /* 0x000fea0003800000 */
[----:B------:R-:W-:Y:S06]  /*1a10*/  BAR.SYNC.DEFER_BLOCKING 0x0 ;  /* 0x0000000000007b1d */ /* 0x000fec0000010000 */
[----:B------:R-:W3:Y:S01]  /*1a20*/  LDCU UR4, c[0x0][0x3a8] ;  /* 0x00007500ff0477ac */ /* 0x000ee20008000800 */
[----:B------:R-:W3:Y:S02]  /*1a30*/  LDS R5, [R14+0x548] ;  /* 0x000548000e057984 */ /* 0x000ee40000000800 */
[----:B---3--:R-:W-:-:S13]  /*1a40*/  ISETP.GE.AND P0, PT, R5, UR4, PT ;  /* 0x0000000405007c0c */ /* 0x008fda000bf06270 */
[----:B------:R-:W-:Y:S05]  /*1a50*/  @!P0 BRA `(.L_x_13) ;  /* 0xffffffe400ec8947 */ /* 0x000fea000383ffff */
[----:B0-----:R-:W-:Y:S05]  /*1a60*/  EXIT ;  /* 0x000000000000794d */ /* 0x001fea0003800000 */
.L_x_8:
[----:B------:R-:W-:Y:S02]  /*1a70*/  IMAD.MOV.U32 R23, RZ, RZ, 0x1 ;  /* 0x00000001ff177424 */ /* 0x000fe400078e00ff */
[----:B------:R-:W-:Y:S02]  /*1a80*/  IMAD.MOV.U32 R22, RZ, RZ, RZ ;  /* 0x000000ffff167224 */ /* 0x000fe400078e00ff */
[----:B------:R-:W-:-:S07]  /*1a90*/  IMAD.MOV.U32 R21, RZ, RZ, -0x1 ;  /* 0xffffffffff157424 */ /* 0x000fce00078e00ff */
[----:B-----5:R-:W-:Y:S05]  /*1aa0*/  WARPSYNC.COLLECTIVE R21, `(.L_x_14) ;  /* 0x0000000015087348 */ /* 0x020fea0003c00000 */
[----:B------:R0:W1:Y:S02]  /*1ab0*/  SHFL.UP P0, R26, R24, R23, R22 ;  /* 0x04000017181a7389 */ /* 0x0000640000000016 */
[----:B01---5:R-:W-:Y:S05]  /*1ac0*/  ENDCOLLECTIVE ;  /* 0x000000000000791b */ /* 0x023fea0003800000 */
.L_x_14:
[--C-:B------:R-:W-:Y:S02]  /*1ad0*/  SHF.R.U32.HI R27, RZ, 0x8, R26.reuse ;  /* 0x00000008ff1b7819 */ /* 0x100fe4000001161a */
[----:B------:R-:W-:Y:S02]  /*1ae0*/  ISETP.GE.AND P0, PT, R25, 0x1, PT ;  /* 0x000000011900780c */ /* 0x000fe40003f06270 */
[----:B------:R-:W-:Y:S02]  /*1af0*/  LOP3.LUT R29, R27, 0xff, RZ, 0xc0, !PT ;  /* 0x000000ff1b1d7812 */ /* 0x000fe400078ec0ff */
[----:B------:R-:W-:Y:S02]  /*1b00*/  SHF.R.U32.HI R27, RZ, 0x10, R26 ;  /* 0x00000010ff1b7819 */ /* 0x000fe4000001161a */
[----:B------:R-:W-:Y:S02]  /*1b10*/  LOP3.LUT R28, R26, 0xff, RZ, 0xc0, !PT ;  /* 0x000000ff1a1c7812 */ /* 0x000fe400078ec0ff */
[----:B------:R-:W-:-:S02]  /*1b20*/  LOP3.LUT R27, R27, 0xff, RZ, 0xc0, !PT ;  /* 0x000000ff1b1b7812 */ /* 0x000fc400078ec0ff */
[----:B------:R-:W-:-:S03]  /*1b30*/  LEA.HI R26, R26, UR10, RZ, 0x8 ;  /* 0x0000000a1a1a7c11 */ /* 0x000fc6000f8f40ff */
[----:B------:R-:W2:Y:S04]  /*1b40*/  @P0 LDL.U8 R7, [R28+UR10] ;  /* 0x0000000a1c070983 */ /* 0x000ea80008100000 */
[----:B------:R-:W3:Y:S04]  /*1b50*/  @P0 LDL.U8 R8, [R29+UR10] ;  /* 0x0000000a1d080983 */ /* 0x000ee80008100000 */
[----:B------:R-:W4:Y:S04]  /*1b60*/  @P0 LDL.U8 R9, [R27+UR10] ;  /* 0x0000000a1b090983 */ /* 0x000f280008100000 */
[----:B------:R-:W4:Y:S01]  /*1b70*/  @P0 LDL.U8 R10, [R26] ;  /* 0x000000001a0a0983 */ /* 0x000f220000100000 */
[----:B--2---:R-:W-:-:S02]  /*1b80*/  LOP3.LUT R24, R7, 0xff, RZ, 0xc0, !PT ;  /* 0x000000ff07187812 */ /* 0x004fc400078ec0ff */
[----:B---3--:R-:W-:Y:S02]  /*1b90*/  PRMT R22, R7, 0x3340, R8 ;  /* 0x0000334007167816 */ /* 0x008fe40000000008 */
[----:B------:R-:W-:Y:S02]  /*1ba0*/  LOP3.LUT R23, R8, 0xff, RZ, 0xc0, !PT ;  /* 0x000000ff08177812 */ /* 0x000fe400078ec0ff */
[----:B----4-:R-:W-:-:S04]  /*1bb0*/  PRMT R21, R9, 0x3340, R10 ;  /* 0x0000334009157816 */ /* 0x010fc8000000000a */
[----:B------:R-:W-:Y:S01]  /*1bc0*/  PRMT R21, R22, 0x5410, R21 ;  /* 0x0000541016157816 */ /* 0x000fe20000000015 */
[----:B------:R-:W-:-:S04]  /*1bd0*/  IMAD.U32 R22, R9, 0x10000, RZ ;  /* 0x0001000009167824 */ /* 0x000fc800078e00ff */
[----:B------:R0:W-:Y:S01]  /*1be0*/  STL [UR10], R21 ;  /* 0x00000015ff007987 */ /* 0x0001e2000810080a */
[----:B------:R-:W-:-:S05]  /*1bf0*/  LOP3.LUT R22, R22, 0xff0000, RZ, 0xc0, !PT ;  /* 0x00ff000016167812 */ /* 0x000fca00078ec0ff */
[----:B------:R-:W-:Y:S02]  /*1c00*/  IMAD R23, R23, 0x100, R22 ;  /* 0x0000010017177824 */ /* 0x000fe400078e0216 */
[----:B------:R-:W-:Y:S02]  /*1c10*/  IMAD.MOV.U32 R22, RZ, RZ, RZ ;  /* 0x000000ffff167224 */ /* 0x000fe400078e00ff */
[----:B------:R-:W-:Y:S02]  /*1c20*/  IMAD R23, R10, 0x1000000, R23 ;  /* 0x010000000a177824 */ /* 0x000fe400078e0217 */
[----:B0-----:R-:W-:Y:S02]  /*1c30*/  IMAD.MOV.U32 R21, RZ, RZ, -0x1 ;  /* 0xffffffffff157424 */ /* 0x001fe400078e00ff */
[----:B------:R-:W-:Y:S02]  /*1c40*/  IMAD.IADD R24, R24, 0x1, R23 ;  /* 0x0000000118187824 */ /* 0x000fe400078e0217 */
[----:B------:R-:W-:-:S07]  /*1c50*/  IMAD.MOV.U32 R23, RZ, RZ, 0x2 ;  /* 0x00000002ff177424 */ /* 0x000fce00078e00ff */
[----:B------:R-:W-:Y:S05]  /*1c60*/  WARPSYNC.COLLECTIVE R21, `(.L_x_15) ;  /* 0x0000000015087348 */ /* 0x000fea0003c00000 */
[----:B------:R0:W1:Y:S02]  /*1c70*/  SHFL.UP P0, R26, R24, R23, R22 ;  /* 0x04000017181a7389 */ /* 0x0000640000000016 */
[----:B01----:R-:W-:Y:S05]  /*1c80*/  ENDCOLLECTIVE ;  /* 0x000000000000791b */ /* 0x003fea0003800000 */
.L_x_15:
        /* <DEDUP_REMOVED lines=28> */
.L_x_16:
        /* <DEDUP_REMOVED lines=28> */
.L_x_17:
        /* <DEDUP_REMOVED lines=11> */
[----:B------:R-:W-:-:S02]  /*20c0*/  ISETP.GE.AND P3, PT, R25, 0x10, PT ;  /* 0x000000101900780c */ /* 0x000fc40003f66270 */
[C---:B--2---:R-:W-:Y:S02]  /*20d0*/  LOP3.LUT R24, R7.reuse, 0xff, RZ, 0xc0, !PT ;  /* 0x000000ff07187812 */ /* 0x044fe400078ec0ff */
        /* <DEDUP_REMOVED lines=16> */
.L_x_18:
[--C-:B------:R-:W-:Y:S02]  /*21e0*/  SHF.R.U32.HI R25, RZ, 0x8, R26.reuse ;  /* 0x00000008ff197819 */ /* 0x100fe4000001161a */
[C---:B------:R-:W-:Y:S02]  /*21f0*/  LOP3.LUT R27, R26.reuse, 0xff, RZ, 0xc0, !PT ;  /* 0x000000ff1a1b7812 */ /* 0x040fe400078ec0ff */
[----:B------:R-:W-:Y:S02]  /*2200*/  LOP3.LUT R28, R25, 0xff, RZ, 0xc0, !PT ;  /* 0x000000ff191c7812 */ /* 0x000fe400078ec0ff */
[----:B------:R-:W-:Y:S01]  /*2210*/  SHF.R.U32.HI R25, RZ, 0x10, R26 ;  /* 0x00000010ff197819 */ /* 0x000fe2000001161a */
[----:B------:R-:W2:Y:S03]  /*2220*/  @P3 LDL.U8 R7, [R27+UR10] ;  /* 0x0000000a1b073983 */ /* 0x000ea60008100000 */
[----:B------:R-:W-:Y:S01]  /*2230*/  LOP3.LUT R25, R25, 0xff, RZ, 0xc0, !PT ;  /* 0x000000ff19197812 */ /* 0x000fe200078ec0ff */
[----:B------:R-:W3:Y:S04]  /*2240*/  @P3 LDL.U8 R8, [R28+UR10] ;  /* 0x0000000a1c083983 */ /* 0x000ee80008100000 */
[----:B------:R-:W4:Y:S01]  /*2250*/  @P3 LDL.U8 R9, [R25+UR10] ;  /* 0x0000000a19093983 */ /* 0x000f220008100000 */
[----:B------:R-:W-:-:S05]  /*2260*/  LEA.HI R26, R26, UR10, RZ, 0x8 ;  /* 0x0000000a1a1a7c11 */ /* 0x000fca000f8f40ff */
[----:B------:R-:W5:Y:S01]  /*2270*/  @P3 LDL.U8 R10, [R26] ;  /* 0x000000001a0a3983 */ /* 0x000f620000100000 */
[----:B------:R-:W-:Y:S01]  /*2280*/  IMAD.MOV.U32 R23, RZ, RZ, 0x1 ;  /* 0x00000001ff177424 */ /* 0x000fe200078e00ff */
[----:B--2---:R-:W-:-:S04]  /*2290*/  LOP3.LUT R7, R7, 0xff, RZ, 0xc0, !PT ;  /* 0x000000ff07077812 */ /* 0x004fc800078ec0ff */
[----:B---3--:R-:W-:Y:S02]  /*22a0*/  PRMT R8, R8, 0x7604, R7 ;  /* 0x0000760408087816 */ /* 0x008fe40000000007 */
[----:B------:R-:W-:Y:S01]  /*22b0*/  PRMT R7, R4, 0x7772, RZ ;  /* 0x0000777204077816 */ /* 0x000fe200000000ff */
[----:B----4-:R-:W-:-:S05]  /*22c0*/  IMAD.U32 R9, R9, 0x10000, RZ ;  /* 0x0001000009097824 */ /* 0x010fca00078e00ff */
[----:B------:R-:W-:-:S05]  /*22d0*/  LOP3.LUT R9, R9, 0xff0000, RZ, 0xc0, !PT ;  /* 0x00ff000009097812 */ /* 0x000fca00078ec0ff */
[----:B------:R-:W-:Y:S01]  /*22e0*/  IMAD.IADD R9, R9, 0x1, R8 ;  /* 0x0000000109097824 */ /* 0x000fe200078e0208 */
[----:B------:R-:W-:-:S03]  /*22f0*/  PRMT R8, R4, 0x7771, RZ ;  /* 0x0000777104087816 */ /* 0x000fc600000000ff */
[----:B-----5:R-:W-:Y:S01]  /*2300*/  IMAD R24, R10, 0x1000000, R9 ;  /* 0x010000000a187824 */ /* 0x020fe200078e0209 */
[----:B------:R-:W-:-:S07]  /*2310*/  PRMT R9, R4, 0x7770, RZ ;  /* 0x0000777004097816 */ /* 0x000fce00000000ff */
[----:B------:R-:W-:Y:S05]  /*2320*/  WARPSYNC.COLLECTIVE R21, `(.L_x_19) ;  /* 0x0000000015087348 */ /* 0x000fea0003c00000 */
[----:B------:R0:W1:Y:S02]  /*2330*/  SHFL.UP P0, R26, R24, R23, R22 ;  /* 0x04000017181a7389 */ /* 0x0000640000000016 */
[----:B01----:R-:W-:Y:S05]  /*2340*/  ENDCOLLECTIVE ;  /* 0x000000000000791b */ /* 0x003fea0003800000 */
.L_x_19:
[----:B------:R-:W-:Y:S01]  /*2350*/  IMAD.MOV.U32 R10, RZ, RZ, R26 ;  /* 0x000000ffff0a7224 */ /* 0x000fe200078e001a */
[----:B------:R-:W-:Y:S06]  /*2360*/  BRA `(.L_x_20) ;  /* 0xffffffec00687947 */ /* 0x000fec000383ffff */
.L_x_10:
[----:B------:R-:W-:Y:S02]  /*2370*/  IMAD.MOV.U32 R24, RZ, RZ, R9 ;  /* 0x000000ffff187224 */ /* 0x000fe400078e0009 */
[----:B------:R-:W-:Y:S02]  /*2380*/  IMAD.MOV.U32 R23, RZ, RZ, 0x1 ;  /* 0x00000001ff177424 */ /* 0x000fe400078e00ff */
[----:B------:R-:W-:Y:S02]  /*2390*/  IMAD.MOV.U32 R22, RZ, RZ, RZ ;  /* 0x000000ffff167224 */ /* 0x000fe400078e00ff */
[----:B------:R-:W-:-:S07]  /*23a0*/  IMAD.MOV.U32 R21, RZ, RZ, -0x1 ;  /* 0xffffffffff157424 */ /* 0x000fce00078e00ff */
[----:B0-----:R-:W-:Y:S05]  /*23b0*/  WARPSYNC.COLLECTIVE R21, `(.L_x_21) ;  /* 0x0000000015087348 */ /* 0x001fea0003c00000 */
[----:B------:R1:W2:Y:S02]  /*23c0*/  SHFL.UP P0, R26, R24, R23, R22 ;  /* 0x04000017181a7389 */ /* 0x0002a40000000016 */
[----:B012---:R-:W-:Y:S05]  /*23d0*/  ENDCOLLECTIVE ;  /* 0x000000000000791b */ /* 0x007fea0003800000 */
.L_x_21:
[----:B------:R-:W-:Y:S02]  /*23e0*/  IMAD.MOV.U32 R23, RZ, RZ, 0x2 ;  /* 0x00000002ff177424 */ /* 0x000fe400078e00ff */
[----:B------:R-:W-:-:S04]  /*23f0*/  IMAD.MOV.U32 R10, RZ, RZ, R26 ;  /* 0x000000ffff0a7224 */ /* 0x000fc800078e001a */
[----:B------:R-:W-:-:S04]  /*2400*/  @P0 IMAD.IADD R10, R9, 0x1, R10 ;  /* 0x00000001090a0824 */ /* 0x000fc800078e020a */
[----:B------:R-:W-:-:S07]  /*2410*/  IMAD.MOV.U32 R24, RZ, RZ, R10 ;  /* 0x000000ffff187224 */ /* 0x000fce00078e000a */
[----:B------:R-:W-:Y:S05]  /*2420*/  WARPSYNC.COLLECTIVE R21, `(.L_x_22) ;  /* 0x0000000015087348 */ /* 0x000fea0003c00000 */
[----:B------:R0:W1:Y:S02]  /*2430*/  SHFL.UP P0, R26, R24, R23, R22 ;  /* 0x04000017181a7389 */ /* 0x0000640000000016 */
[----:B01----:R-:W-:Y:S05]  /*2440*/  ENDCOLLECTIVE ;  /* 0x000000000000791b */ /* 0x003fea0003800000 */
.L_x_22:
[----:B------:R-:W-:Y:S02]  /*2450*/  IMAD.MOV.U32 R23, RZ, RZ, 0x4 ;  /* 0x00000004ff177424 */ /* 0x000fe400078e00ff */
[----:B------:R-:W-:-:S04]  /*2460*/  IMAD.MOV.U32 R19, RZ, RZ, R26 ;  /* 0x000000ffff137224 */ /* 0x000fc800078e001a */
[----:B------:R-:W-:-:S04]  /*2470*/  @P0 IMAD.IADD R19, R10, 0x1, R19 ;  /* 0x000000010a130824 */ /* 0x000fc800078e0213 */
[----:B------:R-:W-:-:S07]  /*2480*/  IMAD.MOV.U32 R24, RZ, RZ, R19 ;  /* 0x000000ffff187224 */ /* 0x000fce00078e0013 */
[----:B------:R-:W-:Y:S05]  /*2490*/  WARPSYNC.COLLECTIVE R21, `(.L_x_23) ;  /* 0x0000000015087348 */ /* 0x000fea0003c00000 */
[----:B------:R0:W1:Y:S02]  /*24a0*/  SHFL.UP P0, R26, R24, R23, R22 ;  /* 0x04000017181a7389 */ /* 0x0000640000000016 */
[----:B01----:R-:W-:Y:S05]  /*24b0*/  ENDCOLLECTIVE ;  /* 0x000000000000791b */ /* 0x003fea0003800000 */
.L_x_23:
[----:B------:R-:W-:Y:S02]  /*24c0*/  IMAD.MOV.U32 R23, RZ, RZ, 0x8 ;  /* 0x00000008ff177424 */ /* 0x000fe400078e00ff */
[----:B------:R-:W-:-:S04]  /*24d0*/  IMAD.MOV.U32 R20, RZ, RZ, R26 ;  /* 0x000000ffff147224 */ /* 0x000fc800078e001a */
[----:B------:R-:W-:-:S04]  /*24e0*/  @P0 IMAD.IADD R20, R19, 0x1, R20 ;  /* 0x0000000113140824 */ /* 0x000fc800078e0214 */
[----:B------:R-:W-:-:S07]  /*24f0*/  IMAD.MOV.U32 R24, RZ, RZ, R20 ;  /* 0x000000ffff187224 */ /* 0x000fce00078e0014 */
[----:B------:R-:W-:Y:S05]  /*2500*/  WARPSYNC.COLLECTIVE R21, `(.L_x_24) ;  /* 0x0000000015087348 */ /* 0x000fea0003c00000 */
[----:B------:R0:W1:Y:S02]  /*2510*/  SHFL.UP P0, R26, R24, R23, R22 ;  /* 0x04000017181a7389 */ /* 0x0000640000000016 */
[----:B01----:R-:W-:Y:S05]  /*2520*/  ENDCOLLECTIVE ;  /* 0x000000000000791b */ /* 0x003fea0003800000 */
.L_x_24:
[----:B------:R-:W-:Y:S02]  /*2530*/  IMAD.MOV.U32 R23, RZ, RZ, 0x10 ;  /* 0x00000010ff177424 */ /* 0x000fe400078e00ff */
[----:B------:R-:W-:-:S04]  /*2540*/  IMAD.MOV.U32 R25, RZ, RZ, R26 ;  /* 0x000000ffff197224 */ /* 0x000fc800078e001a */
[----:B------:R-:W-:-:S04]  /*2550*/  @P0 IMAD.IADD R25, R20, 0x1, R25 ;  /* 0x0000000114190824 */ /* 0x000fc800078e0219 */
[----:B------:R-:W-:-:S07]  /*2560*/  IMAD.MOV.U32 R24, RZ, RZ, R25 ;  /* 0x000000ffff187224 */ /* 0x000fce00078e0019 */
[----:B------:R-:W-:Y:S05]  /*2570*/  WARPSYNC.COLLECTIVE R21, `(.L_x_25) ;  /* 0x0000000015087348 */ /* 0x000fea0003c00000 */
[----:B------:R0:W1:Y:S02]  /*2580*/  SHFL.UP P0, R26, R24, R23, R22 ;  /* 0x04000017181a7389 */ /* 0x0000640000000016 */
[----:B01----:R-:W-:Y:S05]  /*2590*/  ENDCOLLECTIVE ;  /* 0x000000000000791b */ /* 0x003fea0003800000 */
.L_x_25:
[----:B------:R-:W-:Y:S05]  /*25a0*/  BRA `(.L_x_26) ;  /* 0xfffffff0008c7947 */ /* 0x000fea000383ffff */
.L_x_27:
        /* <DEDUP_REMOVED lines=13> */
.L_x_30:


//--------------------- .nv.shared.reserved.0     --------------------------
	.section	.nv.shared.reserved.0,"aw",@nobits
	.weak		__nv_reservedSMEM_offset_0_alias
	.size		__nv_reservedSMEM_offset_0_alias, 0, 64
	.other		__nv_reservedSMEM_offset_0_alias,@"STO_CUDA_RESERVED_SHARED STV_DEFAULT"
__nv_reservedSMEM_offset_0_alias:
	.zero		0
	.zero		64


//--------------------- .nv.global                --------------------------
	.section	.nv.global,"aw",@nobits
.nv.global:
	.type		_ZN34_INTERNAL_ab46f90d_4_k_cu_f72b60a26thrust24THRUST_300001_SM_1000_NS12placeholders2_5E,@object
	.size		_ZN34_INTERNAL_ab46f90d_4_k_cu_f72b60a26thrust24THRUST_300001_SM_1000_NS12placeholders2_5E,(_ZN34_INTERNAL_ab46f90d_4_k_cu_f72b60a24cuda3std3__45__cpo6cbeginE - _ZN34_INTERNAL_ab46f90d_4_k_cu_f72b60a26thrust24THRUST_300001_SM_1000_NS12placeholders2_5E)
_ZN34_INTERNAL_ab46f90d_4_k_cu_f72b60a26thrust24THRUST_300001_SM_1000_NS12placeholders2_5E:
	.zero		1
	.type		_ZN34_INTERNAL_ab46f90d_4_k_cu_f72b60a24cuda3std3__45__cpo6cbeginE,@object
	.size		_ZN34_INTERNAL_ab46f90d_4_k_cu_f72b60a24cuda3std3__45__cpo6cbeginE,(_ZN34_INTERNAL_ab46f90d_4_k_cu_f72b60a24cuda3std6ranges3__45__cpo6cbeginE - _ZN34_INTERNAL_ab46f90d_4_k_cu_f72b60a24cuda3std3__45__cpo6cbeginE)
_ZN34_INTERNAL_ab46f90d_4_k_cu_f72b60a24cuda3std3__45__cpo6cbeginE:
	.zero		1
	.type		_ZN34_INTERNAL_ab46f90d_4_k_cu_f72b60a24cuda3std6ranges3__45__cpo6cbeginE,@object
	.size		_ZN34_INTERNAL_ab46f90d_4_k_cu_f72b60a24cuda3std6ranges3__45__cpo6cbeginE,(_ZN34_INTERNAL_ab46f90d_4_k_cu_f72b60a24cuda3std3__48in_placeE - _ZN34_INTERNAL_ab46f90d_4_k_cu_f72b60a24cuda3std6ranges3__45__cpo6cbeginE)
_ZN34_INTERNAL_ab46f90d_4_k_cu_f72b60a24cuda3std6ranges3__45__cpo6cbeginE:
	.zero		1
	.type		_ZN34_INTERNAL_ab46f90d_4_k_cu_f72b60a24cuda3std3__48in_placeE,@object
	.size		_ZN34_INTERNAL_ab46f90d_4_k_cu_f72b60a24cuda3std3__48in_placeE,(_ZN34_INTERNAL_ab46f90d_4_k_cu_f72b60a24cuda3std6ranges3__45__cpo4sizeE - _ZN34_INTERNAL_ab46f90d_4_k_cu_f72b60a24cuda3std3__48in_placeE)
_ZN34_INTERNAL_ab46f90d_4_k_cu_f72b60a24cuda3std3__48in_placeE:
	.zero		1
	.type		_ZN34_INTERNAL_ab46f90d_4_k_cu_f72b60a24cuda3std6ranges3__45__cpo4sizeE,@object
	.size		_ZN34_INTERNAL_ab46f90d_4_k_cu_f72b60a24cuda3std6ranges3__45__cpo4sizeE,(_ZN34_INTERNAL_ab46f90d_4_k_cu_f72b60a26thrust24THRUST_300001_SM_1000_NS12placeholders2_9E - _ZN34_INTERNAL_ab46f90d_4_k_cu_f72b60a24cuda3std6ranges3__45__cpo4sizeE)
_ZN34_INTERNAL_ab46f90d_4_k_cu_f72b60a24cuda3std6ranges3__45__cpo4sizeE:
	.zero		1
	.type		_ZN34_INTERNAL_ab46f90d_4_k_cu_f72b60a26thrust24THRUST_300001_SM_1000_NS12placeholders2_9E,@object
	.size		_ZN34_INTERNAL_ab46f90d_4_k_cu_f72b60a26thrust24THRUST_300001_SM_1000_NS12placeholders2_9E,(_ZN34_INTERNAL_ab46f90d_4_k_cu_f72b60a24cuda3std3__45__cpo7crbeginE - _ZN34_INTERNAL_ab46f90d_4_k_cu_f72b60a26thrust24THRUST_300001_SM_1000_NS12placeholders2_9E)
_ZN34_INTERNAL_ab46f90d_4_k_cu_f72b60a26thrust24THRUST_300001_SM_1000_NS12placeholders2_9E:
	.zero		1
	.type		_ZN34_INTERNAL_ab46f90d_4_k_cu_f72b60a24cuda3std3__45__cpo7crbeginE,@object
	.size		_ZN34_INTERNAL_ab46f90d_4_k_cu_f72b60a24cuda3std3__45__cpo7crbeginE,(_ZN34_INTERNAL_ab46f90d_4_k_cu_f72b60a24cuda3std6ranges3__45__cpo4nextE - _ZN34_INTERNAL_ab46f90d_4_k_cu_f72b60a24cuda3std3__45__cpo7crbeginE)
_ZN34_INTERNAL_ab46f90d_4_k_cu_f72b60a24cuda3std3__45__cpo7crbeginE:
	.zero		1
	.type		_ZN34_INTERNAL_ab46f90d_4_k_cu_f72b60a24cuda3std6ranges3__45__cpo4nextE,@object
	.size		_ZN34_INTERNAL_ab46f90d_4_k_cu_f72b60a24cuda3std6ranges3__45__cpo4nextE,(_ZN34_INTERNAL_ab46f90d_4_k_cu_f72b60a24cuda3std6ranges3__45__cpo4swapE - _ZN34_INTERNAL_ab46f90d_4_k_cu_f72b60a24cuda3std6ranges3__45__cpo4nextE)
_ZN34_INTERNAL_ab46f90d_4_k_cu_f72b60a24cuda3std6ranges3__45__cpo4nextE:
	.zero		1
	.type		_ZN34_INTERNAL_ab46f90d_4_k_cu_f72b60a24cuda3std6ranges3__45__cpo4swapE,@object
	.size		_ZN34_INTERNAL_ab46f90d_4_k_cu_f72b60a24cuda3std6ranges3__45__cpo4swapE,(_ZN34_INTERNAL_ab46f90d_4_k_cu_f72b60a26thrust24THRUST_300001_SM_1000_NS12placeholders2_1E - _ZN34_INTERNAL_ab46f90d_4_k_cu_f72b60a24cuda3std6ranges3__45__cpo4swapE)
_ZN34_INTERNAL_ab46f90d_4_k_cu_f72b60a24cuda3std6ranges3__45__cpo4swapE:
	.zero		1
	.type		_ZN34_INTERNAL_ab46f90d_4_k_cu_f72b60a26thrust24THRUST_300001_SM_1000_NS12placeholders2_1E,@object
	.size		_ZN34_INTERNAL_ab46f90d_4_k_cu_f72b60a26thrust24THRUST_300001_SM_1000_NS12placeholders2_1E,(_ZN34_INTERNAL_ab46f90d_4_k_cu_f72b60a26thrust24THRUST_300001_SM_1000_NS12placeholders2_3E - _ZN34_INTERNAL_ab46f90d_4_k_cu_f72b60a26thrust24THRUST_300001_SM_1000_NS12placeholders2_1E)
_ZN34_INTERNAL_ab46f90d_4_k_cu_f72b60a26thrust24THRUST_300001_SM_1000_NS12placeholders2_1E:
	.zero		1
	.type		_ZN34_INTERNAL_ab46f90d_4_k_cu_f72b60a26thrust24THRUST_300001_SM_1000_NS12placeholders2_3E,@object
	.size		_ZN34_INTERNAL_ab46f90d_4_k_cu_f72b60a26thrust24THRUST_300001_SM_1000_NS12placeholders2_3E,(_ZN34_INTERNAL_ab46f90d_4_k_cu_f72b60a24cuda3std3__45__cpo5beginE - _ZN34_INTERNAL_ab46f90d_4_k_cu_f72b60a26thrust24THRUST_300001_SM_1000_NS12placeholders2_3E)
_ZN34_INTERNAL_ab46f90d_4_k_cu_f72b60a26thrust24THRUST_300001_SM_1000_NS12placeholders2_3E:
	.zero		1
	.type		_ZN34_INTERNAL_ab46f90d_4_k_cu_f72b60a24cuda3std3__45__cpo5beginE,@object
	.size		_ZN34_INTERNAL_ab46f90d_4_k_cu_f72b60a24cuda3std3__45__cpo5beginE,(_ZN34_INTERNAL_ab46f90d_4_k_cu_f72b60a24cuda3std6ranges3__45__cpo5beginE - _ZN34_INTERNAL_ab46f90d_4_k_cu_f72b60a24cuda3std3__45__cpo5beginE)
_ZN34_INTERNAL_ab46f90d_4_k_cu_f72b60a24cuda3std3__45__cpo5beginE:
	.zero		1
	.type		_ZN34_INTERNAL_ab46f90d_4_k_cu_f72b60a24cuda3std6ranges3__45__cpo5beginE,@object
	.size		_ZN34_INTERNAL_ab46f90d_4_k_cu_f72b60a24cuda3std6ranges3__45__cpo5beginE,(_ZN34_INTERNAL_ab46f90d_4_k_cu_f72b60a24cuda3std3__436_GLOBAL__N__ab46f90d_4_k_cu_f72b60a26ignoreE - _ZN34_INTERNAL_ab46f90d_4_k_cu_f72b60a24cuda3std6ranges3__45__cpo5beginE)
_ZN34_INTERNAL_ab46f90d_4_k_cu_f72b60a24cuda3std6ranges3__45__cpo5beginE:
	.zero		1
	.type		_ZN34_INTERNAL_ab46f90d_4_k_cu_f72b60a24cuda3std3__436_GLOBAL__N__ab46f90d_4_k_cu_f72b60a26ignoreE,@object
	.size		_ZN34_INTERNAL_ab46f90d_4_k_cu_f72b60a24cuda3std3__436_GLOBAL__N__ab46f90d_4_k_cu_f72b60a26ignoreE,(_ZN34_INTERNAL_ab46f90d_4_k_cu_f72b60a24cuda3std6ranges3__45__cpo4dataE - _ZN34_INTERNAL_ab46f90d_4_k_cu_f72b60a24cuda3std3__436_GLOBAL__N__ab46f90d_4_k_cu_f72b60a26ignoreE)
_ZN34_INTERNAL_ab46f90d_4_k_cu_f72b60a24cuda3std3__436_GLOBAL__N__ab46f90d_4_k_cu_f72b60a26ignoreE:
	.zero		1
	.type		_ZN34_INTERNAL_ab46f90d_4_k_cu_f72b60a24cuda3std6ranges3__45__cpo4dataE,@object
	.size		_ZN34_INTERNAL_ab46f90d_4_k_cu_f72b60a24cuda3std6ranges3__45__cpo4dataE,(_ZN34_INTERNAL_ab46f90d_4_k_cu_f72b60a26thrust24THRUST_300001_SM_1000_NS12placeholders2_7E - _ZN34_INTERNAL_ab46f90d_4_k_cu_f72b60a24cuda3std6ranges3__45__cpo4dataE)
_ZN34_INTERNAL_ab46f90d_4_k_cu_f72b60a24cuda3std6ranges3__45__cpo4dataE:
	.zero		1
	.type		_ZN34_INTERNAL_ab46f90d_4_k_cu_f72b60a26thrust24THRUST_300001_SM_1000_NS12placeholders2_7E,@object
	.size		_ZN34_INTERNAL_ab46f90d_4_k_cu_f72b60a26thrust24THRUST_300001_SM_1000_NS12placeholders2_7E,(_ZN34_INTERNAL_ab46f90d_4_k_cu_f72b60a24cuda3std3__45__cpo6rbeginE - _ZN34_INTERNAL_ab46f90d_4_k_cu_f72b60a26thrust24THRUST_300001_SM_1000_NS12placeholders2_7E)
_ZN34_INTERNAL_ab46f90d_4_k_cu_f72b60a26thrust24THRUST_300001_SM_1000_NS12placeholders2_7E:
	.zero		1
	.type		_ZN34_INTERNAL_ab46f90d_4_k_cu_f72b60a24cuda3std3__45__cpo6rbeginE,@object
	.size		_ZN34_INTERNAL_ab46f90d_4_k_cu_f72b60a24cuda3std3__45__cpo6rbeginE,(_ZN34_INTERNAL_ab46f90d_4_k_cu_f72b60a24cuda3std6ranges3__45__cpo7advanceE - _ZN34_INTERNAL_ab46f90d_4_k_cu_f72b60a24cuda3std3__45__cpo6rbeginE)
_ZN34_INTERNAL_ab46f90d_4_k_cu_f72b60a24cuda3std3__45__cpo6rbeginE:
	.zero		1
	.type		_ZN34_INTERNAL_ab46f90d_4_k_cu_f72b60a24cuda3std6ranges3__45__cpo7advanceE,@object
	.size		_ZN34_INTERNAL_ab46f90d_4_k_cu_f72b60a24cuda3std6ranges3__45__cpo7advanceE,(_ZN34_INTERNAL_ab46f90d_4_k_cu_f72b60a24cuda3std3__47nulloptE - _ZN34_INTERNAL_ab46f90d_4_k_cu_f72b60a24cuda3std6ranges3__45__cpo7advanceE)
_ZN34_INTERNAL_ab46f90d_4_k_cu_f72b60a24cuda3std6ranges3__45__cpo7advanceE:
	.zero		1
	.type		_ZN34_INTERNAL_ab46f90d_4_k_cu_f72b60a24cuda3std3__47nulloptE,@object
	.size		_ZN34_INTERNAL_ab46f90d_4_k_cu_f72b60a24cuda3std3__47nulloptE,(_ZN34_INTERNAL_ab46f90d_4_k_cu_f72b60a24cuda3std6ranges3__45__cpo8distanceE - _ZN34_INTERNAL_ab46f90d_4_k_cu_f72b60a24cuda3std3__47nulloptE)
_ZN34_INTERNAL_ab46f90d_4_k_cu_f72b60a24cuda3std3__47nulloptE:
	.zero		1
	.type		_ZN34_INTERNAL_ab46f90d_4_k_cu_f72b60a24cuda3std6ranges3__45__cpo8distanceE,@object
	.size		_ZN34_INTERNAL_ab46f90d_4_k_cu_f72b60a24cuda3std6ranges3__45__cpo8distanceE,(_ZN34_INTERNAL_ab46f90d_4_k_cu_f72b60a26thrust24THRUST_300001_SM_1000_NS12placeholders2_6E - _ZN34_INTERNAL_ab46f90d_4_k_cu_f72b60a24cuda3std6ranges3__45__cpo8distanceE)
_ZN34_INTERNAL_ab46f90d_4_k_cu_f72b60a24cuda3std6ranges3__45__cpo8distanceE:
	.zero		1
	.type		_ZN34_INTERNAL_ab46f90d_4_k_cu_f72b60a26thrust24THRUST_300001_SM_1000_NS12placeholders2_6E,@object
	.size		_ZN34_INTERNAL_ab46f90d_4_k_cu_f72b60a26thrust24THRUST_300001_SM_1000_NS12placeholders2_6E,(_ZN34_INTERNAL_ab46f90d_4_k_cu_f72b60a24cuda3std3__45__cpo4cendE - _ZN34_INTERNAL_ab46f90d_4_k_cu_f72b60a26thrust24THRUST_300001_SM_1000_NS12placeholders2_6E)
_ZN34_INTERNAL_ab46f90d_4_k_cu_f72b60a26thrust24THRUST_300001_SM_1000_NS12placeholders2_6E:
	.zero		1
	.type		_ZN34_INTERNAL_ab46f90d_4_k_cu_f72b60a24cuda3std3__45__cpo4cendE,@object
	.size		_ZN34_INTERNAL_ab46f90d_4_k_cu_f72b60a24cuda3std3__45__cpo4cendE,(_ZN34_INTERNAL_ab46f90d_4_k_cu_f72b60a24cuda3std6ranges3__45__cpo4cendE - _ZN34_INTERNAL_ab46f90d_4_k_cu_f72b60a24cuda3std3__45__cpo4cendE)
_ZN34_INTERNAL_ab46f90d_4_k_cu_f72b60a24cuda3std3__45__cpo4cendE:
	.zero		1
	.type		_ZN34_INTERNAL_ab46f90d_4_k_cu_f72b60a24cuda3std6ranges3__45__cpo4cendE,@object
	.size		_ZN34_INTERNAL_ab46f90d_4_k_cu_f72b60a24cuda3std6ranges3__45__cpo4cendE,(_ZN34_INTERNAL_ab46f90d_4_k_cu_f72b60a24cuda3std3__420unreachable_sentinelE - _ZN34_INTERNAL_ab46f90d_4_k_cu_f72b60a24cuda3std6ranges3__45__cpo4cendE)
_ZN34_INTERNAL_ab46f90d_4_k_cu_f72b60a24cuda3std6ranges3__45__cpo4cendE:
	.zero		1
	.type		_ZN34_INTERNAL_ab46f90d_4_k_cu_f72b60a24cuda3std3__420unreachable_sentinelE,@object
	.size		_ZN34_INTERNAL_ab46f90d_4_k_cu_f72b60a24cuda3std3__420unreachable_sentinelE,(_ZN34_INTERNAL_ab46f90d_4_k_cu_f72b60a24cuda3std6ranges3__45__cpo5ssizeE - _ZN34_INTERNAL_ab46f90d_4_k_cu_f72b60a24cuda3std3__420unreachable_sentinelE)
_ZN34_INTERNAL_ab46f90d_4_k_cu_f72b60a24cuda3std3__420unreachable_sentinelE:
	.zero		1
	.type		_ZN34_INTERNAL_ab46f90d_4_k_cu_f72b60a24cuda3std6ranges3__45__cpo5ssizeE,@object
	.size		_ZN34_INTERNAL_ab46f90d_4_k_cu_f72b60a24cuda3std6ranges3__45__cpo5ssizeE,(_ZN34_INTERNAL_ab46f90d_4_k_cu_f72b60a26thrust24THRUST_300001_SM_1000_NS12placeholders3_10E - _ZN34_INTERNAL_ab46f90d_4_k_cu_f72b60a24cuda3std6ranges3__45__cpo5ssizeE)
_ZN34_INTERNAL_ab46f90d_4_k_cu_f72b60a24cuda3std6ranges3__45__cpo5ssizeE:
	.zero		1
	.type		_ZN34_INTERNAL_ab46f90d_4_k_cu_f72b60a26thrust24THRUST_300001_SM_1000_NS12placeholders3_10E,@object
	.size		_ZN34_INTERNAL_ab46f90d_4_k_cu_f72b60a26thrust24THRUST_300001_SM_1000_NS12placeholders3_10E,(_ZN34_INTERNAL_ab46f90d_4_k_cu_f72b60a24cuda3std3__45__cpo5crendE - _ZN34_INTERNAL_ab46f90d_4_k_cu_f72b60a26thrust24THRUST_300001_SM_1000_NS12placeholders3_10E)
_ZN34_INTERNAL_ab46f90d_4_k_cu_f72b60a26thrust24THRUST_300001_SM_1000_NS12placeholders3_10E:
	.zero		1
	.type		_ZN34_INTERNAL_ab46f90d_4_k_cu_f72b60a24cuda3std3__45__cpo5crendE,@object
	.size		_ZN34_INTERNAL_ab46f90d_4_k_cu_f72b60a24cuda3std3__45__cpo5crendE,(_ZN34_INTERNAL_ab46f90d_4_k_cu_f72b60a24cuda3std6ranges3__45__cpo4prevE - _ZN34_INTERNAL_ab46f90d_4_k_cu_f72b60a24cuda3std3__45__cpo5crendE)
_ZN34_INTERNAL_ab46f90d_4_k_cu_f72b60a24cuda3std3__45__cpo5crendE:
	.zero		1
	.type		_ZN34_INTERNAL_ab46f90d_4_k_cu_f72b60a24cuda3std6ranges3__45__cpo4prevE,@object
	.size		_ZN34_INTERNAL_ab46f90d_4_k_cu_f72b60a24cuda3std6ranges3__45__cpo4prevE,(_ZN34_INTERNAL_ab46f90d_4_k_cu_f72b60a24cuda3std6ranges3__45__cpo9iter_moveE - _ZN34_INTERNAL_ab46f90d_4_k_cu_f72b60a24cuda3std6ranges3__45__cpo4prevE)
_ZN34_INTERNAL_ab46f90d_4_k_cu_f72b60a24cuda3std6ranges3__45__cpo4prevE:
	.zero		1
	.type		_ZN34_INTERNAL_ab46f90d_4_k_cu_f72b60a24cuda3std6ranges3__45__cpo9iter_moveE,@object
	.size		_ZN34_INTERNAL_ab46f90d_4_k_cu_f72b60a24cuda3std6ranges3__45__cpo9iter_moveE,(_ZN34_INTERNAL_ab46f90d_4_k_cu_f72b60a26thrust24THRUST_300001_SM_1000_NS12placeholders2_2E - _ZN34_INTERNAL_ab46f90d_4_k_cu_f72b60a24cuda3std6ranges3__45__cpo9iter_moveE)
_ZN34_INTERNAL_ab46f90d_4_k_cu_f72b60a24cuda3std6ranges3__45__cpo9iter_moveE:
	.zero		1
	.type		_ZN34_INTERNAL_ab46f90d_4_k_cu_f72b60a26thrust24THRUST_300001_SM_1000_NS12placeholders2_2E,@object
	.size		_ZN34_INTERNAL_ab46f90d_4_k_cu_f72b60a26thrust24THRUST_300001_SM_1000_NS12placeholders2_2E,(_ZN34_INTERNAL_ab46f90d_4_k_cu_f72b60a26thrust24THRUST_300001_SM_1000_NS12placeholders2_4E - _ZN34_INTERNAL_ab46f90d_4_k_cu_f72b60a26thrust24THRUST_300001_SM_1000_NS12placeholders2_2E)
_ZN34_INTERNAL_ab46f90d_4_k_cu_f72b60a26thrust24THRUST_300001_SM_1000_NS12placeholders2_2E:
	.zero		1
	.type		_ZN34_INTERNAL_ab46f90d_4_k_cu_f72b60a26thrust24THRUST_300001_SM_1000_NS12placeholders2_4E,@object
	.size		_ZN34_INTERNAL_ab46f90d_4_k_cu_f72b60a26thrust24THRUST_300001_SM_1000_NS12placeholders2_4E,(_ZN34_INTERNAL_ab46f90d_4_k_cu_f72b60a24cuda3std3__45__cpo3endE - _ZN34_INTERNAL_ab46f90d_4_k_cu_f72b60a26thrust24THRUST_300001_SM_1000_NS12placeholders2_4E)
_ZN34_INTERNAL_ab46f90d_4_k_cu_f72b60a26thrust24THRUST_300001_SM_1000_NS12placeholders2_4E:
	.zero		1
	.type		_ZN34_INTERNAL_ab46f90d_4_k_cu_f72b60a24cuda3std3__45__cpo3endE,@object
	.size		_ZN34_INTERNAL_ab46f90d_4_k_cu_f72b60a24cuda3std3__45__cpo3endE,(_ZN34_INTERNAL_ab46f90d_4_k_cu_f72b60a24cuda3std6ranges3__45__cpo3endE - _ZN34_INTERNAL_ab46f90d_4_k_cu_f72b60a24cuda3std3__45__cpo3endE)
_ZN34_INTERNAL_ab46f90d_4_k_cu_f72b60a24cuda3std3__45__cpo3endE:
	.zero		1
	.type		_ZN34_INTERNAL_ab46f90d_4_k_cu_f72b60a24cuda3std6ranges3__45__cpo3endE,@object
	.size		_ZN34_INTERNAL_ab46f90d_4_k_cu_f72b60a24cuda3std6ranges3__45__cpo3endE,(_ZN34_INTERNAL_ab46f90d_4_k_cu_f72b60a24cuda3std3__419piecewise_constructE - _ZN34_INTERNAL_ab46f90d_4_k_cu_f72b60a24cuda3std6ranges3__45__cpo3endE)
_ZN34_INTERNAL_ab46f90d_4_k_cu_f72b60a24cuda3std6ranges3__45__cpo3endE:
	.zero		1
	.type		_ZN34_INTERNAL_ab46f90d_4_k_cu_f72b60a24cuda3std3__419piecewise_constructE,@object
	.size		_ZN34_INTERNAL_ab46f90d_4_k_cu_f72b60a24cuda3std3__419piecewise_constructE,(_ZN34_INTERNAL_ab46f90d_4_k_cu_f72b60a24cuda3std6ranges3__45__cpo5cdataE - _ZN34_INTERNAL_ab46f90d_4_k_cu_f72b60a24cuda3std3__419piecewise_constructE)
_ZN34_INTERNAL_ab46f90d_4_k_cu_f72b60a24cuda3std3__419piecewise_constructE:
	.zero		1
	.type		_ZN34_INTERNAL_ab46f90d_4_k_cu_f72b60a24cuda3std6ranges3__45__cpo5cdataE,@object
	.size		_ZN34_INTERNAL_ab46f90d_4_k_cu_f72b60a24cuda3std6ranges3__45__cpo5cdataE,(_ZN34_INTERNAL_ab46f90d_4_k_cu_f72b60a26thrust24THRUST_300001_SM_1000_NS12placeholders2_8E - _ZN34_INTERNAL_ab46f90d_4_k_cu_f72b60a24cuda3std6ranges3__45__cpo5cdataE)
_ZN34_INTERNAL_ab46f90d_4_k_cu_f72b60a24cuda3std6ranges3__45__cpo5cdataE:
	.zero		1
	.type		_ZN34_INTERNAL_ab46f90d_4_k_cu_f72b60a26thrust24THRUST_300001_SM_1000_NS12placeholders2_8E,@object
	.size		_ZN34_INTERNAL_ab46f90d_4_k_cu_f72b60a26thrust24THRUST_300001_SM_1000_NS12placeholders2_8E,(_ZN34_INTERNAL_ab46f90d_4_k_cu_f72b60a24cuda3std3__45__cpo4rendE - _ZN34_INTERNAL_ab46f90d_4_k_cu_f72b60a26thrust24THRUST_300001_SM_1000_NS12placeholders2_8E)
_ZN34_INTERNAL_ab46f90d_4_k_cu_f72b60a26thrust24THRUST_300001_SM_1000_NS12placeholders2_8E:
	.zero		1
	.type		_ZN34_INTERNAL_ab46f90d_4_k_cu_f72b60a24cuda3std3__45__cpo4rendE,@object
	.size		_ZN34_INTERNAL_ab46f90d_4_k_cu_f72b60a24cuda3std3__45__cpo4rendE,(_ZN34_INTERNAL_ab46f90d_4_k_cu_f72b60a24cuda3std6ranges3__45__cpo9iter_swapE - _ZN34_INTERNAL_ab46f90d_4_k_cu_f72b60a24cuda3std3__45__cpo4rendE)
_ZN34_INTERNAL_ab46f90d_4_k_cu_f72b60a24cuda3std3__45__cpo4rendE:
	.zero		1
	.type		_ZN34_INTERNAL_ab46f90d_4_k_cu_f72b60a24cuda3std6ranges3__45__cpo9iter_swapE,@object
	.size		_ZN34_INTERNAL_ab46f90d_4_k_cu_f72b60a24cuda3std6ranges3__45__cpo9iter_swapE,(_ZN34_INTERNAL_ab46f90d_4_k_cu_f72b60a24cuda3std3__48unexpectE - _ZN34_INTERNAL_ab46f90d_4_k_cu_f72b60a24cuda3std6ranges3__45__cpo9iter_swapE)
_ZN34_INTERNAL_ab46f90d_4_k_cu_f72b60a24cuda3std6ranges3__45__cpo9iter_swapE:
	.zero		1
	.type		_ZN34_INTERNAL_ab46f90d_4_k_cu_f72b60a24cuda3std3__48unexpectE,@object
	.size		_ZN34_INTERNAL_ab46f90d_4_k_cu_f72b60a24cuda3std3__48unexpectE,(_ZN34_INTERNAL_ab46f90d_4_k_cu_f72b60a26thrust24THRUST_300001_SM_1000_NS6system6detail10sequential3seqE - _ZN34_INTERNAL_ab46f90d_4_k_cu_f72b60a24cuda3std3__48unexpectE)
_ZN34_INTERNAL_ab46f90d_4_k_cu_f72b60a24cuda3std3__48unexpectE:
	.zero		1
	.type		_ZN34_INTERNAL_ab46f90d_4_k_cu_f72b60a26thrust24THRUST_300001_SM_1000_NS6system6detail10sequential3seqE,@object
	.size		_ZN34_INTERNAL_ab46f90d_4_k_cu_f72b60a26thrust24THRUST_300001_SM_1000_NS6system6detail10sequential3seqE,(.L_31 - _ZN34_INTERNAL_ab46f90d_4_k_cu_f72b60a26thrust24THRUST_300001_SM_1000_NS6system6detail10sequential3seqE)
_ZN34_INTERNAL_ab46f90d_4_k_cu_f72b60a26thrust24THRUST_300001_SM_1000_NS6system6detail10sequential3seqE:
	.zero		1
.L_31:


//--------------------- .nv.shared._Z10merge_scanPcPiS0_S0_S0_i --------------------------
	.section	.nv.shared._Z10merge_scanPcPiS0_S0_S0_i,"aw",@nobits
	.sectionflags	@""
	.align	16
.nv.shared._Z10merge_scanPcPiS0_S0_S0_i:
	.zero		2380


//--------------------- .nv.constant0._ZN3cub18CUB_300001_SM_10006detail11EmptyKernelIvEEvv --------------------------
	.section	.nv.constant0._ZN3cub18CUB_300001_SM_10006detail11EmptyKernelIvEEvv,"a",@progbits
	.sectionflags	@""
	.align	4
.nv.constant0._ZN3cub18CUB_300001_SM_10006detail11EmptyKernelIvEEvv:
	.zero		896


//--------------------- .nv.constant0._Z11clear_arrayPii --------------------------
	.section	.nv.constant0._Z11clear_arrayPii,"a",@progbits
	.sectionflags	@""
	.align	4
.nv.constant0._Z11clear_arrayPii:
	.zero		908


//--------------------- .nv.constant0._Z10merge_scanPcPiS0_S0_S0_i --------------------------
	.section	.nv.constant0._Z10merge_scanPcPiS0_S0_S0_i,"a",@progbits
	.sectionflags	@""
	.align	4
.nv.constant0._Z10merge_scanPcPiS0_S0_S0_i:
	.zero		940


//--------------------- SYMBOLS --------------------------

	.type		.nv.reservedSmem.offset0,@object
	.size		.nv.reservedSmem.offset0,0x4
	.type		.nv.reservedSmem.cap,@object
	.size		.nv.reservedSmem.cap,0x4
